	.target	sm_90a

	.elftype	@"ET_EXEC"


//--------------------- .note.nv.tkinfo           --------------------------
	.section	.note.nv.tkinfo,"",@"SHT_NOTE"
	.sectionflags	@"SHF_NOTE_NV_TKINFO"
	.tkinfo
        /*0018*/ 	.word	0x00000002
        /*0030*/ 	.string	""
        /*0030*/ 	.string	"ptxas"
        /*0030*/ 	.string	"Cuda compilation tools, release 13.0, V13.0.88"
        /*0030*/ 	.string	"Build cuda_13.0.r13.0/compiler.36424714_0"
        /*0030*/ 	.string	"-v  -suppress-debug-info  -lineinfo  -arch sm_90a "



//--------------------- .note.nv.cuinfo           --------------------------
	.section	.note.nv.cuinfo,"",@"SHT_NOTE"
	.sectionflags	@"SHF_NOTE_NV_CUINFO"
        /*0018*/ 	.short	0x0002
        /*001a*/ 	.short	0x005a
        /*001c*/ 	.short	0x0082
	.zero		2


//--------------------- .nv.info                  --------------------------
	.section	.nv.info,"",@"SHT_CUDA_INFO"
	.align	4


	//----- nvinfo : EIATTR_REGCOUNT
	.align		4
        /*0000*/ 	.byte	0x04, 0x2f
        /*0002*/ 	.short	(.L_1 - .L_0)
	.align		4
.L_0:
        /*0004*/ 	.word	index@(gluon_wgmma)
        /*0008*/ 	.word	0x000000ff


	//----- nvinfo : EIATTR_FRAME_SIZE
	.align		4
.L_1:
        /*000c*/ 	.byte	0x04, 0x11
        /*000e*/ 	.short	(.L_3 - .L_2)
	.align		4
.L_2:
        /*0010*/ 	.word	index@(gluon_wgmma)
        /*0014*/ 	.word	0x000008d8


	//----- nvinfo : EIATTR_MIN_STACK_SIZE
	.align		4
.L_3:
        /*0018*/ 	.byte	0x04, 0x12
        /*001a*/ 	.short	(.L_5 - .L_4)
	.align		4
.L_4:
        /*001c*/ 	.word	index@(gluon_wgmma)
        /*0020*/ 	.word	0x000008d8
.L_5:


//--------------------- .nv.compat                --------------------------
	.section	.nv.compat,"",@"SHT_CUDA_COMPAT_INFO"
	.align	4
        /*0000*/ 	.byte	0x02, 0x09, 0x01, 0x00, 0x02, 0x02, 0x04, 0x00, 0x02, 0x05, 0x05, 0x00, 0x03, 0x07, 0x01, 0x01
        /*0010*/ 	.byte	0x02, 0x03, 0x03, 0x00, 0x02, 0x06, 0x01, 0x00, 0x04, 0x0b, 0x08, 0x00, 0x00, 0x00, 0x00, 0x00
        /*0020*/ 	.byte	0x00, 0x00, 0x00, 0x00


//--------------------- .nv.info.gluon_wgmma      --------------------------
	.section	.nv.info.gluon_wgmma,"",@"SHT_CUDA_INFO"
	.sectionflags	@""
	.align	4


	//----- nvinfo : EIATTR_CUDA_API_VERSION
	.align		4
        /*0000*/ 	.byte	0x04, 0x37
        /*0002*/ 	.short	(.L_7 - .L_6)
.L_6:
        /*0004*/ 	.word	0x00000082


	//----- nvinfo : EIATTR_KPARAM_INFO
	.align		4
.L_7:
        /*0008*/ 	.byte	0x04, 0x17
        /*000a*/ 	.short	(.L_9 - .L_8)
.L_8:
        /*000c*/ 	.word	0x00000000
        /*0010*/ 	.short	0x000a
        /*0012*/ 	.short	0x0048
        /*0014*/ 	.byte	0x00, 0xf4, 0x21, 0x00


	//----- nvinfo : EIATTR_KPARAM_INFO
	.align		4
.L_9:
        /*0018*/ 	.byte	0x04, 0x17
        /*001a*/ 	.short	(.L_11 - .L_10)
.L_10:
        /*001c*/ 	.word	0x00000000
        /*0020*/ 	.short	0x0009
        /*0022*/ 	.short	0x0040
        /*0024*/ 	.byte	0x00, 0xf4, 0x21, 0x00


	//----- nvinfo : EIATTR_KPARAM_INFO
	.align		4
.L_11:
        /*0028*/ 	.byte	0x04, 0x17
        /*002a*/ 	.short	(.L_13 - .L_12)
.L_12:
        /*002c*/ 	.word	0x00000000
        /*0030*/ 	.short	0x0008
        /*0032*/ 	.short	0x0038
        /*0034*/ 	.byte	0x00, 0xf0, 0x21, 0x00


	//----- nvinfo : EIATTR_KPARAM_INFO
	.align		4
.L_13:
        /*0038*/ 	.byte	0x04, 0x17
        /*003a*/ 	.short	(.L_15 - .L_14)
.L_14:
        /*003c*/ 	.word	0x00000000
        /*0040*/ 	.short	0x0007
        /*0042*/ 	.short	0x0030
        /*0044*/ 	.byte	0x00, 0xf0, 0x21, 0x00


	//----- nvinfo : EIATTR_KPARAM_INFO
	.align		4
.L_15:
        /*0048*/ 	.byte	0x04, 0x17
        /*004a*/ 	.short	(.L_17 - .L_16)
.L_16:
        /*004c*/ 	.word	0x00000000
        /*0050*/ 	.short	0x0006
        /*0052*/ 	.short	0x0028
        /*0054*/ 	.byte	0x00, 0xf0, 0x21, 0x00


	//----- nvinfo : EIATTR_KPARAM_INFO
	.align		4
.L_17:
        /*0058*/ 	.byte	0x04, 0x17
        /*005a*/ 	.short	(.L_19 - .L_18)
.L_18:
        /*005c*/ 	.word	0x00000000
        /*0060*/ 	.short	0x0005
        /*0062*/ 	.short	0x0020
        /*0064*/ 	.byte	0x00, 0xf0, 0x11, 0x00


	//----- nvinfo : EIATTR_KPARAM_INFO
	.align		4
.L_19:
        /*0068*/ 	.byte	0x04, 0x17
        /*006a*/ 	.short	(.L_21 - .L_20)
.L_20:
        /*006c*/ 	.word	0x00000000
        /*0070*/ 	.short	0x0004
        /*0072*/ 	.short	0x001c
        /*0074*/ 	.byte	0x00, 0xf0, 0x11, 0x00


	//----- nvinfo : EIATTR_KPARAM_INFO
	.align		4
.L_21:
        /*0078*/ 	.byte	0x04, 0x17
        /*007a*/ 	.short	(.L_23 - .L_22)
.L_22:
        /*007c*/ 	.word	0x00000000
        /*0080*/ 	.short	0x0003
        /*0082*/ 	.short	0x0018
        /*0084*/ 	.byte	0x00, 0xf0, 0x11, 0x00


	//----- nvinfo : EIATTR_KPARAM_INFO
	.align		4
.L_23:
        /*0088*/ 	.byte	0x04, 0x17
        /*008a*/ 	.short	(.L_25 - .L_24)
.L_24:
        /*008c*/ 	.word	0x00000000
        /*0090*/ 	.short	0x0002
        /*0092*/ 	.short	0x0010
        /*0094*/ 	.byte	0x00, 0xf4, 0x21, 0x00


	//----- nvinfo : EIATTR_KPARAM_INFO
	.align		4
.L_25:
        /*0098*/ 	.byte	0x04, 0x17
        /*009a*/ 	.short	(.L_27 - .L_26)
.L_26:
        /*009c*/ 	.word	0x00000000
        /*00a0*/ 	.short	0x0001
        /*00a2*/ 	.short	0x0008
        /*00a4*/ 	.byte	0x00, 0xf4, 0x21, 0x00


	//----- nvinfo : EIATTR_KPARAM_INFO
	.align		4
.L_27:
        /*00a8*/ 	.byte	0x04, 0x17
        /*00aa*/ 	.short	(.L_29 - .L_28)
.L_28:
        /*00ac*/ 	.word	0x00000000
        /*00b0*/ 	.short	0x0000
        /*00b2*/ 	.short	0x0000
        /*00b4*/ 	.byte	0x00, 0xf4, 0x21, 0x00


	//----- nvinfo : EIATTR_SPARSE_MMA_MASK
	.align		4
.L_29:
        /*00b8*/ 	.byte	0x03, 0x50
        /*00ba*/ 	.short	0x0000


	//----- nvinfo : EIATTR_MAXREG_COUNT
	.align		4
        /*00bc*/ 	.byte	0x03, 0x1b
        /*00be*/ 	.short	0x00ff


	//----- nvinfo : EIATTR_NUM_BARRIERS
	.align		4
        /*00c0*/ 	.byte	0x02, 0x4c
        /*00c2*/ 	.byte	0x01
	.zero		1


	//----- nvinfo : EIATTR_ANNOTATIONS
	.align		4
        /*00c4*/ 	.byte	0x04, 0x55
        /*00c6*/ 	.short	(.L_31 - .L_30)


	//   ....[0]....
.L_30:
        /*00c8*/ 	.word	0x00000001
        /*00cc*/ 	.byte	0x50, 0x11, 0x00, 0x00, 0x01, 0x00, 0x00, 0x00, 0xa0, 0x12, 0x00, 0x00, 0x01, 0x00, 0x00, 0x00
        /* <DEDUP_REMOVED lines=977> */
        /*3dec*/ 	.byte	0xd0, 0xb8, 0x00, 0x00, 0x01, 0x00, 0x00, 0x00, 0xe0, 0xb8, 0x00, 0x00


	//----- nvinfo : EIATTR_MERCURY_ISA_VERSION
	.align		4
.L_31:
        /*3df8*/ 	.byte	0x03, 0x5f
        /*3dfa*/ 	.short	0x0101


	//----- nvinfo : EIATTR_INT_WARP_WIDE_INSTR_OFFSETS
	.align		4
        /*3dfc*/ 	.byte	0x04, 0x31
        /*3dfe*/ 	.short	(.L_33 - .L_32)


	//   ....[0]....
.L_32:
        /*3e00*/ 	.word	0x000012d0


	//   ....[1]....
        /*3e04*/ 	.word	0x000012f0


	//   ....[2]....
        /*3e08*/ 	.word	0x000013b0


	//   ....[3]....
        /*3e0c*/ 	.word	0x00004cb0


	//   ....[4]....
        /*3e10*/ 	.word	0x00004cc0


	//----- nvinfo : EIATTR_COOP_GROUP_MASK_REGIDS
	.align		4
.L_33:
        /*3e14*/ 	.byte	0x04, 0x29
        /*3e16*/ 	.short	(.L_35 - .L_34)


	//   ....[0]....
.L_34:
        /*3e18*/ 	.word	0xffffffff


	//   ....[1]....
        /*3e1c*/ 	.word	0xffffffff


	//   ....[2]....
        /*3e20*/ 	.word	0xffffffff


	//----- nvinfo : EIATTR_COOP_GROUP_INSTR_OFFSETS
	.align		4
.L_35:
        /*3e24*/ 	.byte	0x04, 0x28
        /*3e26*/ 	.short	(.L_37 - .L_36)


	//   ....[0]....
.L_36:
        /*3e28*/ 	.word	0x00000160


	//   ....[1]....
        /*3e2c*/ 	.word	0x00000730


	//   ....[2]....
        /*3e30*/ 	.word	0x00000ce0


	//----- nvinfo : EIATTR_MBARRIER_INSTR_OFFSETS
	.align		4
.L_37:
        /*3e34*/ 	.byte	0x04, 0x39
        /*3e36*/ 	.short	(.L_39 - .L_38)


	//   ....[0]....
.L_38:
        /*3e38*/ 	.word	0x00002de0
        /*3e3c*/ 	.word	0x000000ff
        /*3e40*/ 	.word	0x00040000
        /*3e44*/ 	.short	0x0100
        /*3e46*/ 	.byte	0x3b
	.zero		1


	//   ....[1]....
        /*3e48*/ 	.word	0x00002f90
        /*3e4c*/ 	.word	0x000000ff
        /*3e50*/ 	.word	0x00040008
        /*3e54*/ 	.short	0x0100
        /*3e56*/ 	.byte	0x3b
	.zero		1


	//   ....[2]....
        /*3e58*/ 	.word	0x00004e00
        /*3e5c*/ 	.word	0x000000ff
        /*3e60*/ 	.word	0x00040000
        /*3e64*/ 	.short	0x010a
        /*3e66*/ 	.byte	0x14
	.zero		1


	//   ....[3]....
        /*3e68*/ 	.word	0x000089f0
        /*3e6c*/ 	.word	0x000000ff
        /*3e70*/ 	.word	0x00040000
        /*3e74*/ 	.short	0x0108
        /*3e76*/ 	.byte	0x3b
	.zero		1


	//   ....[4]....
        /*3e78*/ 	.word	0x00008b40
        /*3e7c*/ 	.word	0x000000ff
        /*3e80*/ 	.word	0x00040008
        /*3e84*/ 	.short	0x0108
        /*3e86*/ 	.byte	0x3b
	.zero		1


	//   ....[5]....
        /*3e88*/ 	.word	0x0000be00
        /*3e8c*/ 	.word	0x000000ff
        /*3e90*/ 	.word	0x00040000
        /*3e94*/ 	.short	0x010a
        /*3e96*/ 	.byte	0x14
	.zero		1


	//----- nvinfo : EIATTR_NUM_MBARRIERS
	.align		4
.L_39:
        /*3e98*/ 	.byte	0x03, 0x38
        /*3e9a*/ 	.short	0x0002


	//----- nvinfo : EIATTR_EXIT_INSTR_OFFSETS
	.align		4
        /*3e9c*/ 	.byte	0x04, 0x1c
        /*3e9e*/ 	.short	(.L_41 - .L_40)


	//   ....[0]....
.L_40:
        /*3ea0*/ 	.word	0x0000bdf0


	//----- nvinfo : EIATTR_REQNTID
	.align		4
.L_41:
        /*3ea4*/ 	.byte	0x04, 0x10
        /*3ea6*/ 	.short	(.L_43 - .L_42)
.L_42:
        /*3ea8*/ 	.word	0x00000080
        /*3eac*/ 	.word	0x00000001
        /*3eb0*/ 	.word	0x00000001


	//----- nvinfo : EIATTR_CRS_STACK_SIZE
	.align		4
.L_43:
        /*3eb4*/ 	.byte	0x04, 0x1e
        /*3eb6*/ 	.short	(.L_45 - .L_44)
.L_44:
        /*3eb8*/ 	.word	0x00000000


	//----- nvinfo : EIATTR_CBANK_PARAM_SIZE
	.align		4
.L_45:
        /*3ebc*/ 	.byte	0x03, 0x19
        /*3ebe*/ 	.short	0x0050


	//----- nvinfo : EIATTR_PARAM_CBANK
	.align		4
        /*3ec0*/ 	.byte	0x04, 0x0a
        /*3ec2*/ 	.short	(.L_47 - .L_46)
	.align		4
.L_46:
        /*3ec4*/ 	.word	index@(.nv.constant0.gluon_wgmma)
        /*3ec8*/ 	.short	0x0210
        /*3eca*/ 	.short	0x0050


	//----- nvinfo : EIATTR_SW_WAR
	.align		4
.L_47:
        /*3ecc*/ 	.byte	0x04, 0x36
        /*3ece*/ 	.short	(.L_49 - .L_48)
.L_48:
        /*3ed0*/ 	.word	0x00000008
.L_49:


//--------------------- .nv.callgraph             --------------------------
	.section	.nv.callgraph,"",@"SHT_CUDA_CALLGRAPH"
	.align	4
	.sectionentsize	8
	.align		4
        /*0000*/ 	.word	0x00000000
	.align		4
        /*0004*/ 	.word	0xffffffff
	.align		4
        /*0008*/ 	.word	0x00000000
	.align		4
        /*000c*/ 	.word	0xfffffffe
	.align		4
        /*0010*/ 	.word	0x00000000
	.align		4
        /*0014*/ 	.word	0xfffffffd
	.align		4
        /*0018*/ 	.word	0x00000000
	.align		4
        /*001c*/ 	.word	0xfffffffc


//--------------------- .text.gluon_wgmma         --------------------------
	.section	.text.gluon_wgmma,"ax",@progbits
	.align	128
        .global         gluon_wgmma
        .type           gluon_wgmma,@function
        .size           gluon_wgmma,(.L_x_52 - gluon_wgmma)
        .other          gluon_wgmma,@"STO_CUDA_ENTRY STV_DEFAULT"
gluon_wgmma:
.text.gluon_wgmma:
[----:B------:R-:W1:Y:S01]  /*0000*/  LDC R1, c[0x0][0x28] ;  /* 0x00000a00ff017b82 */ /* 0x000e620000000800 */
[----:B------:R-:W2:Y:S07]  /*0010*/  S2R R245, SR_TID.X ;  /* 0x0000000000f57919 */ /* 0x000eae0000002100 */
[----:B------:R-:W3:Y:S01]  /*0020*/  S2UR UR4, SR_CgaCtaId ;  /* 0x00000000000479c3 */ /* 0x000ee20000008800 */
[----:B------:R-:W-:Y:S01]  /*0030*/  UMOV UR59, 0x400 ;  /* 0x00000400003b7882 */ /* 0x000fe20000000000 */
[----:B------:R-:W-:Y:S01]  /*0040*/  ULDC UR6, c[0x0][0xc] ;  /* 0x0000030000067ab9 */ /* 0x000fe20000000800 */
[----:B------:R-:W-:Y:S01]  /*0050*/  ULDC.64 UR52, c[0x0][0x250] ;  /* 0x0000940000347ab9 */ /* 0x000fe20000000a00 */
[----:B------:R-:W-:Y:S01]  /*0060*/  BSSY B0, `(.L_x_0) ;  /* 0x000001f000007945 */ /* 0x000fe20003800000 */
[----:B-1----:R-:W-:-:S03]  /*0070*/  VIADD R1, R1, 0xfffff728 ;  /* 0xfffff72801017836 */ /* 0x002fc60000000000 */
[----:B------:R-:W1:Y:S08]  /*0080*/  LDC R6, c[0x0][0x228] ;  /* 0x00008a00ff067b82 */ /* 0x000e700000000800 */
[----:B------:R-:W4:Y:S08]  /*0090*/  LDC R13, c[0x0][0x230] ;  /* 0x00008c00ff0d7b82 */ /* 0x000f300000000800 */
[----:B------:R-:W-:Y:S01]  /*00a0*/  S2UR UR54, SR_CTAID.Y ;  /* 0x00000000003679c3 */ /* 0x000fe20000002600 */
[----:B---3--:R-:W-:-:S03]  /*00b0*/  ULEA UR59, UR4, UR59, 0x18 ;  /* 0x0000003b043b7291 */ /* 0x008fc6000f8ec03f */
[----:B------:R-:W-:Y:S01]  /*00c0*/  ULDC UR4, c[0x0][0x10] ;  /* 0x0000040000047ab9 */ /* 0x000fe20000000800 */
[----:B--2---:R-:W-:-:S03]  /*00d0*/  LOP3.LUT R3, R245, 0x7f, RZ, 0xc0, !PT ;  /* 0x0000007ff5037812 */ /* 0x004fc600078ec0ff */
[----:B------:R-:W2:Y:S01]  /*00e0*/  S2UR UR5, SR_CTAID.Z ;  /* 0x00000000000579c3 */ /* 0x000ea20000002700 */
[----:B-1----:R-:W-:Y:S01]  /*00f0*/  VIADD R6, R6, 0xffffffff ;  /* 0xffffffff06067836 */ /* 0x002fe20000000000 */
[C---:B------:R-:W-:Y:S02]  /*0100*/  ISETP.GE.U32.AND P0, PT, R3.reuse, 0x20, PT ;  /* 0x000000200300780c */ /* 0x040fe40003f06070 */
[C---:B------:R-:W-:Y:S02]  /*0110*/  ISETP.NE.U32.AND P1, PT, R3.reuse, RZ, PT ;  /* 0x000000ff0300720c */ /* 0x040fe40003f25070 */
[----:B------:R-:W-:Y:S02]  /*0120*/  LEA R12, R3, UR59, 0x2 ;  /* 0x0000003b030c7c11 */ /* 0x000fe4000f8e10ff */
[----:B------:R-:W1:Y:S01]  /*0130*/  S2UR UR55, SR_CTAID.X ;  /* 0x00000000003779c3 */ /* 0x000e620000002500 */
[----:B----4-:R-:W-:-:S06]  /*0140*/  VIADD R8, R13, 0xffffffff ;  /* 0xffffffff0d087836 */ /* 0x010fcc0000000000 */
[----:B------:R3:W-:Y:S01]  /*0150*/  @!P0 STS [R12], RZ ;  /* 0x000000ff0c008388 */ /* 0x0007e20000000800 */
[----:B------:R-:W-:-:S03]  /*0160*/  NOP ;  /* 0x0000000000007918 */ /* 0x000fc60000000000 */
[----:B------:R3:W-:Y:S01]  /*0170*/  @!P1 STS [UR59+0x24], R6 ;  /* 0x00002406ff009988 */ /* 0x0007e2000800083b */
[----:B--2---:R-:W-:-:S03]  /*0180*/  UIMAD UR4, UR5, UR4, UR54 ;  /* 0x00000004050472a4 */ /* 0x004fc6000f8e0236 */
[----:B------:R3:W-:Y:S01]  /*0190*/  @!P1 STS [UR59+0x20], R8 ;  /* 0x00002008ff009988 */ /* 0x0007e2000800083b */
[----:B-1----:R-:W-:-:S04]  /*01a0*/  UIMAD UR4, UR4, UR6, UR55 ;  /* 0x00000006040472a4 */ /* 0x002fc8000f8e0237 */
[----:B------:R-:W-:-:S04]  /*01b0*/  UIMAD UR8, UR4, 0x180, URZ ;  /* 0x00000180040878a4 */ /* 0x000fc8000f8e023f */
[----:B------:R-:W-:-:S04]  /*01c0*/  UIADD3 UR4, UP0, UR8, UR52, URZ ;  /* 0x0000003408047290 */ /* 0x000fc8000ff1e03f */
[----:B------:R-:W-:Y:S01]  /*01d0*/  ULEA.HI.X.SX32 UR5, UR8, UR53, 0x1, UP0 ;  /* 0x0000003508057291 */ /* 0x000fe200080f0e3f */
[----:B---3--:R-:W-:Y:S11]  /*01e0*/  @P1 BRA `(.L_x_1) ;  /* 0x0000000000181947 */ /* 0x008ff60003800000 */
[----:B------:R-:W1:Y:S01]  /*01f0*/  LDS R0, [UR59+0x8] ;  /* 0x0000083bff007984 */ /* 0x000e620008000800 */
[----:B------:R-:W2:Y:S01]  /*0200*/  LDC.64 R10, c[0x0][0x210] ;  /* 0x00008400ff0a7b82 */ /* 0x000ea20000000a00 */
[----:B------:R-:W-:Y:S02]  /*0210*/  IMAD.MOV.U32 R5, RZ, RZ, 0x70 ;  /* 0x00000070ff057424 */ /* 0x000fe400078e00ff */
[----:B--2---:R2:W-:Y:S03]  /*0220*/  STS.64 [UR59], R10 ;  /* 0x0000000aff007988 */ /* 0x0045e60008000a3b */
[----:B-1----:R-:W-:-:S05]  /*0230*/  LOP3.LUT R0, R0, 0x10, R5, 0xd8, !PT ;  /* 0x0000001000007812 */ /* 0x002fca00078ed805 */
[----:B------:R2:W-:Y:S02]  /*0240*/  STS [UR59+0x8], R0 ;  /* 0x00000800ff007988 */ /* 0x0005e4000800083b */
.L_x_1:
[----:B------:R-:W-:Y:S05]  /*0250*/  BSYNC B0 ;  /* 0x0000000000007941 */ /* 0x000fea0003800000 */
.L_x_0:
[----:B------:R-:W-:Y:S04]  /*0260*/  BSSY B0, `(.L_x_2) ;  /* 0x000000a000007945 */ /* 0x000fe80003800000 */
[----:B------:R-:W-:Y:S05]  /*0270*/  @P1 BRA `(.L_x_3) ;  /* 0x0000000000201947 */ /* 0x000fea0003800000 */
[----:B--2---:R-:W1:Y:S01]  /*0280*/  LDS R0, [UR59+0x34] ;  /* 0x0000343bff007984 */ /* 0x004e620008000800 */
[----:B------:R-:W-:Y:S02]  /*0290*/  IMAD.MOV.U32 R5, RZ, RZ, 0x3f000000 ;  /* 0x3f000000ff057424 */ /* 0x000fe400078e00ff */
[----:B------:R-:W-:Y:S01]  /*02a0*/  @!P1 IMAD.MOV.U32 R2, RZ, RZ, 0xff ;  /* 0x000000ffff029424 */ /* 0x000fe200078e00ff */
[----:B------:R-:W2:Y:S02]  /*02b0*/  @!P1 LDS R7, [UR59+0x38] ;  /* 0x0000383bff079984 */ /* 0x000ea40008000800 */
[----:B-1----:R-:W-:Y:S02]  /*02c0*/  LOP3.LUT R0, R0, 0xff000000, R5, 0xb8, !PT ;  /* 0xff00000000007812 */ /* 0x002fe400078eb805 */
[----:B--2---:R-:W-:-:S03]  /*02d0*/  @!P1 LOP3.LUT R2, R7, 0xff, R2, 0xb8, !PT ;  /* 0x000000ff07029812 */ /* 0x004fc600078eb802 */
[----:B------:R1:W-:Y:S04]  /*02e0*/  STS [UR59+0x34], R0 ;  /* 0x00003400ff007988 */ /* 0x0003e8000800083b */
[----:B------:R1:W-:Y:S02]  /*02f0*/  @!P1 STS [UR59+0x38], R2 ;  /* 0x00003802ff009988 */ /* 0x0003e4000800083b */
.L_x_3:
[----:B------:R-:W-:Y:S05]  /*0300*/  BSYNC B0 ;  /* 0x0000000000007941 */ /* 0x000fea0003800000 */
.L_x_2:
[----:B------:R-:W-:Y:S04]  /*0310*/  BSSY B0, `(.L_x_4) ;  /* 0x000000e000007945 */ /* 0x000fe80003800000 */
[----:B------:R-:W-:Y:S05]  /*0320*/  @P1 BRA `(.L_x_5) ;  /* 0x0000000000301947 */ /* 0x000fea0003800000 */
[----:B-1----:R-:W1:Y:S01]  /*0330*/  LDS R2, [UR59+0x34] ;  /* 0x0000343bff027984 */ /* 0x002e620008000800 */
[----:B------:R-:W3:Y:S03]  /*0340*/  LDC.64 R4, c[0x0][0x238] ;  /* 0x00008e00ff047b82 */ /* 0x000ee60000000a00 */
[----:B--2---:R-:W2:Y:S01]  /*0350*/  LDS R0, [UR59+0x1c] ;  /* 0x00001c3bff007984 */ /* 0x004ea20008000800 */
[C---:B---3--:R-:W-:Y:S01]  /*0360*/  SHF.L.U64.HI R5, R4.reuse, 0x1, R5 ;  /* 0x0000000104057819 */ /* 0x048fe20000010205 */
[----:B------:R-:W-:-:S03]  /*0370*/  IMAD.SHL.U32 R4, R4, 0x2, RZ ;  /* 0x0000000204047824 */ /* 0x000fc600078e00ff */
[--C-:B------:R-:W-:Y:S02]  /*0380*/  SHF.R.U32.HI R7, RZ, 0x4, R5.reuse ;  /* 0x00000004ff077819 */ /* 0x100fe40000011605 */
[----:B------:R-:W-:-:S05]  /*0390*/  SHF.R.U64 R4, R4, 0x4, R5 ;  /* 0x0000000404047819 */ /* 0x000fca0000001205 */
[----:B------:R3:W-:Y:S01]  /*03a0*/  STS [UR59+0xc], R4 ;  /* 0x00000c04ff007988 */ /* 0x0007e2000800083b */
[----:B-1----:R-:W-:Y:S02]  /*03b0*/  LOP3.LUT R2, R2, 0x7, RZ, 0xb8, !PT ;  /* 0x0000000702027812 */ /* 0x002fe400078eb8ff */
[----:B--2---:R-:W-:-:S03]  /*03c0*/  LOP3.LUT R0, R0, 0xf, R7, 0xb8, !PT ;  /* 0x0000000f00007812 */ /* 0x004fc600078eb807 */
[----:B------:R3:W-:Y:S04]  /*03d0*/  STS [UR59+0x34], R2 ;  /* 0x00003402ff007988 */ /* 0x0007e8000800083b */
[----:B------:R3:W-:Y:S02]  /*03e0*/  STS [UR59+0x1c], R0 ;  /* 0x00001c00ff007988 */ /* 0x0007e4000800083b */
.L_x_5:
[----:B------:R-:W-:Y:S05]  /*03f0*/  BSYNC B0 ;  /* 0x0000000000007941 */ /* 0x000fea0003800000 */
.L_x_4:
[----:B------:R-:W-:Y:S04]  /*0400*/  BSSY B1, `(.L_x_6) ;  /* 0x000001b000017945 */ /* 0x000fe80003800000 */
[----:B------:R-:W-:Y:S01]  /*0410*/  BSSY B0, `(.L_x_7) ;  /* 0x0000016000007945 */ /* 0x000fe20003800000 */
[----:B-123--:R-:W-:-:S03]  /*0420*/  IMAD.MOV.U32 R0, RZ, RZ, RZ ;  /* 0x000000ffff007224 */ /* 0x00efc600078e00ff */
[----:B------:R-:W-:Y:S05]  /*0430*/  @P1 BRA `(.L_x_8) ;  /* 0x0000000000201947 */ /* 0x000fea0003800000 */
[----:B------:R-:W1:Y:S02]  /*0440*/  LDS R2, [UR59+0x34] ;  /* 0x0000343bff027984 */ /* 0x000e640008000800 */
[----:B-1----:R-:W-:-:S05]  /*0450*/  LOP3.LUT R2, R2, 0x38, RZ, 0xb8, !PT ;  /* 0x0000003802027812 */ /* 0x002fca00078eb8ff */
[----:B------:R1:W-:Y:S01]  /*0460*/  STS [UR59+0x34], R2 ;  /* 0x00003402ff007988 */ /* 0x0003e2000800083b */
[----:B------:R-:W-:Y:S05]  /*0470*/  @P1 BRA `(.L_x_9) ;  /* 0x0000000000201947 */ /* 0x000fea0003800000 */
[----:B-1----:R-:W1:Y:S01]  /*0480*/  LDS R2, [UR59+0x8] ;  /* 0x0000083bff027984 */ /* 0x002e620008000800 */
[----:B------:R-:W-:-:S05]  /*0490*/  IMAD.MOV.U32 R5, RZ, RZ, 0x780 ;  /* 0x00000780ff057424 */ /* 0x000fca00078e00ff */
[----:B-1----:R-:W-:-:S05]  /*04a0*/  LOP3.LUT R2, R2, 0x300, R5, 0xd8, !PT ;  /* 0x0000030002027812 */ /* 0x002fca00078ed805 */
[----:B------:R1:W-:Y:S02]  /*04b0*/  STS [UR59+0x8], R2 ;  /* 0x00000802ff007988 */ /* 0x0003e4000800083b */
.L_x_8:
[----:B------:R-:W-:Y:S05]  /*04c0*/  @P1 BRA `(.L_x_10) ;  /* 0x0000000000281947 */ /* 0x000fea0003800000 */
[----:B-1----:R-:W1:Y:S02]  /*04d0*/  LDS R2, [UR59+0x8] ;  /* 0x0000083bff027984 */ /* 0x002e640008000800 */
[----:B-1----:R-:W-:-:S05]  /*04e0*/  LOP3.LUT R2, R2, 0x1800, RZ, 0xb8, !PT ;  /* 0x0000180002027812 */ /* 0x002fca00078eb8ff */
[----:B------:R2:W-:Y:S02]  /*04f0*/  STS [UR59+0x8], R2 ;  /* 0x00000802ff007988 */ /* 0x0005e4000800083b */
.L_x_9:
[----:B------:R-:W-:Y:S05]  /*0500*/  @P1 BREAK B0 ;  /* 0x0000000000001942 */ /* 0x000fea0003800000 */
[----:B------:R-:W-:Y:S05]  /*0510*/  @P1 BRA `(.L_x_11) ;  /* 0x0000000000241947 */ /* 0x000fea0003800000 */
[----:B------:R-:W3:Y:S01]  /*0520*/  LDS R5, [UR59+0x8] ;  /* 0x0000083bff057984 */ /* 0x000ee20008000800 */
[----:B-12---:R-:W-:-:S05]  /*0530*/  IMAD.MOV.U32 R2, RZ, RZ, 0x6000 ;  /* 0x00006000ff027424 */ /* 0x006fca00078e00ff */
[----:B---3--:R-:W-:-:S04]  /*0540*/  LOP3.LUT R2, R5, 0x6000, R2, 0xd8, !PT ;  /* 0x0000600005027812 */ /* 0x008fc800078ed802 */
[----:B------:R-:W-:-:S05]  /*0550*/  LOP3.LUT R2, R2, 0x400000, RZ, 0xb8, !PT ;  /* 0x0040000002027812 */ /* 0x000fca00078eb8ff */
[----:B------:R2:W-:Y:S02]  /*0560*/  STS [UR59+0x8], R2 ;  /* 0x00000802ff007988 */ /* 0x0005e4000800083b */
.L_x_10:
[----:B------:R-:W-:Y:S05]  /*0570*/  BSYNC B0 ;  /* 0x0000000000007941 */ /* 0x000fea0003800000 */
.L_x_7:
[----:B-12---:R-:W1:Y:S02]  /*0580*/  @!P1 LDS R2, [UR59+0x8] ;  /* 0x0000083bff029984 */ /* 0x006e640008000800 */
[----:B-1----:R-:W-:-:S05]  /*0590*/  @!P1 LOP3.LUT R2, R2, 0x8000, RZ, 0xb8, !PT ;  /* 0x0000800002029812 */ /* 0x002fca00078eb8ff */
[----:B------:R3:W-:Y:S02]  /*05a0*/  @!P1 STS [UR59+0x8], R2 ;  /* 0x00000802ff009988 */ /* 0x0007e4000800083b */
.L_x_11:
[----:B------:R-:W-:Y:S05]  /*05b0*/  BSYNC B1 ;  /* 0x0000000000017941 */ /* 0x000fea0003800000 */
.L_x_6:
[----:B------:R-:W-:Y:S05]  /*05c0*/  WARPSYNC.ALL ;  /* 0x0000000000007948 */ /* 0x000fea0003800000 */
[----:B------:R-:W4:Y:S02]  /*05d0*/  LDC R7, c[0x0][0x22c] ;  /* 0x00008b00ff077b82 */ /* 0x000f240000000800 */
[----:B----4-:R-:W-:Y:S01]  /*05e0*/  VIADD R7, R7, 0xffffffff ;  /* 0xffffffff07077836 */ /* 0x010fe20000000000 */
[----:B------:R-:W-:Y:S06]  /*05f0*/  @P0 BRA `(.L_x_12) ;  /* 0x0000000000280947 */ /* 0x000fec0003800000 */
[----:B-123--:R-:W1:Y:S01]  /*0600*/  S2R R2, SR_LANEID ;  /* 0x0000000000027919 */ /* 0x00ee620000000000 */
[----:B------:R-:W-:Y:S05]  /*0610*/  WARPSYNC.ALL ;  /* 0x0000000000007948 */ /* 0x000fea0003800000 */
[----:B-1----:R-:W-:-:S05]  /*0620*/  IMAD.SHL.U32 R2, R2, 0x4, RZ ;  /* 0x0000000402027824 */ /* 0x002fca00078e00ff */
[----:B------:R-:W1:Y:S01]  /*0630*/  LDS R9, [R2+UR59] ;  /* 0x0000003b02097984 */ /* 0x000e620008000800 */
[----:B------:R-:W-:-:S05]  /*0640*/  IADD3 R4, P2, R2, UR4, RZ ;  /* 0x0000000402047c10 */ /* 0x000fca000ff5e0ff */
[----:B------:R-:W-:-:S05]  /*0650*/  IMAD.X R5, RZ, RZ, UR5, P2 ;  /* 0x00000005ff057e24 */ /* 0x000fca00090e06ff */
[----:B-1----:R4:W5:Y:S01]  /*0660*/  ATOMG.E.EXCH.STRONG.GPU PT, RZ, [R4], R9 ;  /* 0x0000000904ff73a8 */ /* 0x00296200041ee100 */
[----:B------:R-:W-:-:S04]  /*0670*/  DEPBAR {5,4,3,2,1,0} ;  /* 0x0000003f0000791a */ /* 0x000fc80000000000 */
[----:B------:R4:W-:Y:S01]  /*0680*/  UTMACCTL.IV [UR4] ;  /* 0x00000000040079b9 */ /* 0x0009e20008000000 */
[----:B------:R-:W-:Y:S01]  /*0690*/  NOP ;  /* 0x0000000000007918 */ /* 0x000fe20000000000 */
.L_x_12:
[----:B------:R-:W-:Y:S05]  /*06a0*/  @P0 BRA `(.L_x_13) ;  /* 0x00000000000c0947 */ /* 0x000fea0003800000 */
[----:B------:R0:W-:Y:S01]  /*06b0*/  UTMACMDFLUSH ;  /* 0x00000000000079b7 */ /* 0x0001e20000000000 */
[----:B------:R-:W-:Y:S05]  /*06c0*/  @P0 BRA `(.L_x_13) ;  /* 0x0000000000040947 */ /* 0x000fea0003800000 */
[----:B------:R-:W-:-:S04]  /*06d0*/  DEPBAR.LE SB0, 0x0 ;  /* 0x000080000000791a */ /* 0x000fc80000000000 */
.L_x_13:
[----:B------:R-:W-:Y:S05]  /*06e0*/  WARPSYNC.ALL ;  /* 0x0000000000007948 */ /* 0x000fea0003800000 */
[----:B-----5:R-:W-:Y:S06]  /*06f0*/  BAR.SYNC.DEFER_BLOCKING 0x0 ;  /* 0x0000000000007b1d */ /* 0x020fec0000010000 */
[----:B------:R-:W-:Y:S02]  /*0700*/  BSSY B1, `(.L_x_14) ;  /* 0x000000b000017945 */ /* 0x000fe40003800000 */
[----:B------:R-:W-:Y:S06]  /*0710*/  BAR.SYNC.DEFER_BLOCKING 0x0 ;  /* 0x0000000000007b1d */ /* 0x000fec0000010000 */
[----:B------:R1:W-:Y:S01]  /*0720*/  @!P0 STS [R12], RZ ;  /* 0x000000ff0c008388 */ /* 0x0003e20000000800 */
[----:B------:R-:W-:Y:S01]  /*0730*/  NOP ;  /* 0x0000000000007918 */ /* 0x000fe20000000000 */
[----:B------:R-:W-:Y:S05]  /*0740*/  @P1 BRA `(.L_x_15) ;  /* 0x0000000000181947 */ /* 0x000fea0003800000 */
[----:B-123--:R-:W1:Y:S01]  /*0750*/  LDS R2, [UR59+0x8] ;  /* 0x0000083bff027984 */ /* 0x00ee620008000800 */
[----:B------:R-:W2:Y:S01]  /*0760*/  LDC.64 R10, c[0x0][0x218] ;  /* 0x00008600ff0a7b82 */ /* 0x000ea20000000a00 */
[----:B----4-:R-:W-:Y:S02]  /*0770*/  IMAD.MOV.U32 R5, RZ, RZ, 0x70 ;  /* 0x00000070ff057424 */ /* 0x010fe400078e00ff */
[----:B--2---:R2:W-:Y:S03]  /*0780*/  STS.64 [UR59], R10 ;  /* 0x0000000aff007988 */ /* 0x0045e60008000a3b */
[----:B-1----:R-:W-:-:S05]  /*0790*/  LOP3.LUT R2, R2, 0x10, R5, 0xd8, !PT ;  /* 0x0000001002027812 */ /* 0x002fca00078ed805 */
[----:B------:R2:W-:Y:S02]  /*07a0*/  STS [UR59+0x8], R2 ;  /* 0x00000802ff007988 */ /* 0x0005e4000800083b */
.L_x_15:
[----:B----4-:R-:W-:Y:S05]  /*07b0*/  BSYNC B1 ;  /* 0x0000000000017941 */ /* 0x010fea0003800000 */
.L_x_14:
[----:B------:R-:W-:Y:S04]  /*07c0*/  BSSY B1, `(.L_x_16) ;  /* 0x000000a000017945 */ /* 0x000fe80003800000 */
[----:B------:R-:W-:Y:S05]  /*07d0*/  @P1 BRA `(.L_x_17) ;  /* 0x0000000000201947 */ /* 0x000fea0003800000 */
[----:B-123--:R-:W1:Y:S01]  /*07e0*/  LDS R2, [UR59+0x34] ;  /* 0x0000343bff027984 */ /* 0x00ee620008000800 */
[----:B------:R-:W-:Y:S02]  /*07f0*/  IMAD.MOV.U32 R9, RZ, RZ, 0x3f000000 ;  /* 0x3f000000ff097424 */ /* 0x000fe400078e00ff */
[----:B------:R-:W-:Y:S01]  /*0800*/  @!P1 IMAD.MOV.U32 R4, RZ, RZ, 0x7f ;  /* 0x0000007fff049424 */ /* 0x000fe200078e00ff */
[----:B------:R-:W2:Y:S02]  /*0810*/  @!P1 LDS R5, [UR59+0x38] ;  /* 0x0000383bff059984 */ /* 0x000ea40008000800 */
[----:B-1----:R-:W-:Y:S02]  /*0820*/  LOP3.LUT R2, R2, 0xff000000, R9, 0xb8, !PT ;  /* 0xff00000002027812 */ /* 0x002fe400078eb809 */
[----:B--2---:R-:W-:-:S03]  /*0830*/  @!P1 LOP3.LUT R4, R5, 0xff, R4, 0xb8, !PT ;  /* 0x000000ff05049812 */ /* 0x004fc600078eb804 */
[----:B------:R4:W-:Y:S04]  /*0840*/  STS [UR59+0x34], R2 ;  /* 0x00003402ff007988 */ /* 0x0009e8000800083b */
[----:B------:R4:W-:Y:S02]  /*0850*/  @!P1 STS [UR59+0x38], R4 ;  /* 0x00003804ff009988 */ /* 0x0009e4000800083b */
.L_x_17:
[----:B------:R-:W-:Y:S05]  /*0860*/  BSYNC B1 ;  /* 0x0000000000017941 */ /* 0x000fea0003800000 */
.L_x_16:
[----:B------:R-:W-:Y:S04]  /*0870*/  BSSY B1, `(.L_x_18) ;  /* 0x0000004000017945 */ /* 0x000fe80003800000 */
[----:B------:R-:W-:Y:S05]  /*0880*/  @P1 BRA `(.L_x_19) ;  /* 0x0000000000081947 */ /* 0x000fea0003800000 */
[----:B------:R1:W-:Y:S04]  /*0890*/  STS [UR59+0x24], R8 ;  /* 0x00002408ff007988 */ /* 0x0003e8000800083b */
[----:B------:R1:W-:Y:S02]  /*08a0*/  STS [UR59+0x20], R7 ;  /* 0x00002007ff007988 */ /* 0x0003e4000800083b */
.L_x_19:
[----:B------:R-:W-:Y:S05]  /*08b0*/  BSYNC B1 ;  /* 0x0000000000017941 */ /* 0x000fea0003800000 */
.L_x_18:
[----:B------:R-:W-:Y:S04]  /*08c0*/  BSSY B1, `(.L_x_20) ;  /* 0x000000e000017945 */ /* 0x000fe80003800000 */
[----:B------:R-:W-:Y:S05]  /*08d0*/  @P1 BRA `(.L_x_21) ;  /* 0x0000000000301947 */ /* 0x000fea0003800000 */
[----:B----4-:R-:W4:Y:S01]  /*08e0*/  LDS R4, [UR59+0x34] ;  /* 0x0000343bff047984 */ /* 0x010f220008000800 */
[----:B--2---:R-:W2:Y:S03]  /*08f0*/  LDC.64 R10, c[0x0][0x240] ;  /* 0x00009000ff0a7b82 */ /* 0x004ea60000000a00 */
[----:B-1-3--:R-:W1:Y:S01]  /*0900*/  LDS R2, [UR59+0x1c] ;  /* 0x00001c3bff027984 */ /* 0x00ae620008000800 */
[C---:B--2---:R-:W-:Y:S01]  /*0910*/  SHF.L.U64.HI R8, R10.reuse, 0x1, R11 ;  /* 0x000000010a087819 */ /* 0x044fe2000001020b */
[----:B------:R-:W-:-:S03]  /*0920*/  IMAD.SHL.U32 R5, R10, 0x2, RZ ;  /* 0x000000020a057824 */ /* 0x000fc600078e00ff */
[--C-:B------:R-:W-:Y:S02]  /*0930*/  SHF.R.U32.HI R9, RZ, 0x4, R8.reuse ;  /* 0x00000004ff097819 */ /* 0x100fe40000011608 */
[----:B------:R-:W-:-:S05]  /*0940*/  SHF.R.U64 R5, R5, 0x4, R8 ;  /* 0x0000000405057819 */ /* 0x000fca0000001208 */
[----:B------:R2:W-:Y:S01]  /*0950*/  STS [UR59+0xc], R5 ;  /* 0x00000c05ff007988 */ /* 0x0005e2000800083b */
[----:B----4-:R-:W-:Y:S02]  /*0960*/  LOP3.LUT R4, R4, 0x7, RZ, 0xb8, !PT ;  /* 0x0000000704047812 */ /* 0x010fe400078eb8ff */
[----:B-1----:R-:W-:-:S03]  /*0970*/  LOP3.LUT R2, R2, 0xf, R9, 0xb8, !PT ;  /* 0x0000000f02027812 */ /* 0x002fc600078eb809 */
[----:B------:R2:W-:Y:S04]  /*0980*/  STS [UR59+0x34], R4 ;  /* 0x00003404ff007988 */ /* 0x0005e8000800083b */
[----:B------:R2:W-:Y:S02]  /*0990*/  STS [UR59+0x1c], R2 ;  /* 0x00001c02ff007988 */ /* 0x0005e4000800083b */
.L_x_21:
[----:B------:R-:W-:Y:S05]  /*09a0*/  BSYNC B1 ;  /* 0x0000000000017941 */ /* 0x000fea0003800000 */
.L_x_20:
[----:B------:R-:W-:Y:S04]  /*09b0*/  BSSY B2, `(.L_x_22) ;  /* 0x000001a000027945 */ /* 0x000fe80003800000 */
[----:B------:R-:W-:Y:S04]  /*09c0*/  BSSY B1, `(.L_x_23) ;  /* 0x0000015000017945 */ /* 0x000fe80003800000 */
[----:B------:R-:W-:Y:S05]  /*09d0*/  @P1 BRA `(.L_x_24) ;  /* 0x0000000000201947 */ /* 0x000fea0003800000 */
[----:B-1234-:R-:W1:Y:S02]  /*09e0*/  LDS R2, [UR59+0x34] ;  /* 0x0000343bff027984 */ /* 0x01ee640008000800 */
[----:B-1----:R-:W-:-:S05]  /*09f0*/  LOP3.LUT R2, R2, 0x38, RZ, 0xb8, !PT ;  /* 0x0000003802027812 */ /* 0x002fca00078eb8ff */
[----:B------:R1:W-:Y:S01]  /*0a00*/  STS [UR59+0x34], R2 ;  /* 0x00003402ff007988 */ /* 0x0003e2000800083b */
[----:B------:R-:W-:Y:S05]  /*0a10*/  @P1 BRA `(.L_x_25) ;  /* 0x0000000000201947 */ /* 0x000fea0003800000 */
[----:B-1----:R-:W1:Y:S01]  /*0a20*/  LDS R2, [UR59+0x8] ;  /* 0x0000083bff027984 */ /* 0x002e620008000800 */
[----:B------:R-:W-:-:S05]  /*0a30*/  IMAD.MOV.U32 R5, RZ, RZ, 0x780 ;  /* 0x00000780ff057424 */ /* 0x000fca00078e00ff */
[----:B-1----:R-:W-:-:S05]  /*0a40*/  LOP3.LUT R2, R2, 0x300, R5, 0xd8, !PT ;  /* 0x0000030002027812 */ /* 0x002fca00078ed805 */
[----:B------:R1:W-:Y:S02]  /*0a50*/  STS [UR59+0x8], R2 ;  /* 0x00000802ff007988 */ /* 0x0003e4000800083b */
.L_x_24:
[----:B------:R-:W-:Y:S05]  /*0a60*/  @P1 BRA `(.L_x_26) ;  /* 0x0000000000281947 */ /* 0x000fea0003800000 */
[----:B-1234-:R-:W1:Y:S02]  /*0a70*/  LDS R2, [UR59+0x8] ;  /* 0x0000083bff027984 */ /* 0x01ee640008000800 */
[----:B-1----:R-:W-:-:S05]  /*0a80*/  LOP3.LUT R2, R2, 0x1800, RZ, 0xb8, !PT ;  /* 0x0000180002027812 */ /* 0x002fca00078eb8ff */
[----:B------:R2:W-:Y:S02]  /*0a90*/  STS [UR59+0x8], R2 ;  /* 0x00000802ff007988 */ /* 0x0005e4000800083b */
.L_x_25:
[----:B------:R-:W-:Y:S05]  /*0aa0*/  @P1 BREAK B1 ;  /* 0x0000000000011942 */ /* 0x000fea0003800000 */
[----:B------:R-:W-:Y:S05]  /*0ab0*/  @P1 BRA `(.L_x_27) ;  /* 0x0000000000241947 */ /* 0x000fea0003800000 */
[----:B-12---:R-:W1:Y:S01]  /*0ac0*/  LDS R2, [UR59+0x8] ;  /* 0x0000083bff027984 */ /* 0x006e620008000800 */
[----:B------:R-:W-:-:S05]  /*0ad0*/  IMAD.MOV.U32 R5, RZ, RZ, 0x6000 ;  /* 0x00006000ff057424 */ /* 0x000fca00078e00ff */
[----:B-1----:R-:W-:-:S04]  /*0ae0*/  LOP3.LUT R2, R2, 0x6000, R5, 0xd8, !PT ;  /* 0x0000600002027812 */ /* 0x002fc800078ed805 */
[----:B------:R-:W-:-:S05]  /*0af0*/  LOP3.LUT R2, R2, 0x400000, RZ, 0xb8, !PT ;  /* 0x0040000002027812 */ /* 0x000fca00078eb8ff */
[----:B------:R1:W-:Y:S02]  /*0b00*/  STS [UR59+0x8], R2 ;  /* 0x00000802ff007988 */ /* 0x0003e4000800083b */
.L_x_26:
[----:B------:R-:W-:Y:S05]  /*0b10*/  BSYNC B1 ;  /* 0x0000000000017941 */ /* 0x000fea0003800000 */
.L_x_23:
[----:B-1234-:R-:W1:Y:S02]  /*0b20*/  @!P1 LDS R2, [UR59+0x8] ;  /* 0x0000083bff029984 */ /* 0x01ee640008000800 */
[----:B-1----:R-:W-:-:S05]  /*0b30*/  @!P1 LOP3.LUT R2, R2, 0x8000, RZ, 0xb8, !PT ;  /* 0x0000800002029812 */ /* 0x002fca00078eb8ff */
[----:B------:R3:W-:Y:S02]  /*0b40*/  @!P1 STS [UR59+0x8], R2 ;  /* 0x00000802ff009988 */ /* 0x0007e4000800083b */
.L_x_27:
[----:B------:R-:W-:Y:S05]  /*0b50*/  BSYNC B2 ;  /* 0x0000000000027941 */ /* 0x000fea0003800000 */
.L_x_22:
[----:B------:R-:W-:Y:S05]  /*0b60*/  WARPSYNC.ALL ;  /* 0x0000000000007948 */ /* 0x000fea0003800000 */
[----:B------:R-:W-:-:S04]  /*0b70*/  UIADD3 UR7, UR8, 0x80, URZ ;  /* 0x0000008008077890 */ /* 0x000fc8000fffe03f */
[----:B------:R-:W-:-:S04]  /*0b80*/  UIADD3 UR6, UP0, UR7, UR52, URZ ;  /* 0x0000003407067290 */ /* 0x000fc8000ff1e03f */
[----:B------:R-:W-:Y:S01]  /*0b90*/  ULEA.HI.X.SX32 UR7, UR7, UR53, 0x1, UP0 ;  /* 0x0000003507077291 */ /* 0x000fe200080f0e3f */
[----:B------:R-:W-:Y:S11]  /*0ba0*/  @P0 BRA `(.L_x_28) ;  /* 0x0000000000280947 */ /* 0x000ff60003800000 */
        /* <DEDUP_REMOVED lines=10> */
.L_x_28:
[----:B------:R-:W-:Y:S05]  /*0c50*/  @P0 BRA `(.L_x_29) ;  /* 0x00000000000c0947 */ /* 0x000fea0003800000 */
[----:B------:R0:W-:Y:S01]  /*0c60*/  UTMACMDFLUSH ;  /* 0x00000000000079b7 */ /* 0x0001e20000000000 */
[----:B------:R-:W-:Y:S05]  /*0c70*/  @P0 BRA `(.L_x_29) ;  /* 0x0000000000040947 */ /* 0x000fea0003800000 */
[----:B------:R-:W-:-:S04]  /*0c80*/  DEPBAR.LE SB0, 0x0 ;  /* 0x000080000000791a */ /* 0x000fc80000000000 */
.L_x_29:
        /* <DEDUP_REMOVED lines=8> */
[----:B----4-:R-:W2:Y:S01]  /*0d10*/  LDC.64 R8, c[0x0][0x220] ;  /* 0x00008800ff087b82 */ /* 0x010ea20000000a00 */
[----:B------:R-:W-:Y:S02]  /*0d20*/  IMAD.MOV.U32 R5, RZ, RZ, 0x70 ;  /* 0x00000070ff057424 */ /* 0x000fe400078e00ff */
[----:B--2---:R2:W-:Y:S03]  /*0d30*/  STS.64 [UR59], R8 ;  /* 0x00000008ff007988 */ /* 0x0045e60008000a3b */
[----:B-1----:R-:W-:-:S05]  /*0d40*/  LOP3.LUT R2, R2, 0x10, R5, 0xd8, !PT ;  /* 0x0000001002027812 */ /* 0x002fca00078ed805 */
[----:B------:R2:W-:Y:S02]  /*0d50*/  STS [UR59+0x8], R2 ;  /* 0x00000802ff007988 */ /* 0x0005e4000800083b */
.L_x_31:
[----:B----4-:R-:W-:Y:S05]  /*0d60*/  BSYNC B2 ;  /* 0x0000000000027941 */ /* 0x010fea0003800000 */
.L_x_30:
[----:B------:R-:W-:Y:S04]  /*0d70*/  BSSY B3, `(.L_x_32) ;  /* 0x0000011000037945 */ /* 0x000fe80003800000 */
[----:B------:R-:W-:Y:S04]  /*0d80*/  BSSY B2, `(.L_x_33) ;  /* 0x000000e000027945 */ /* 0x000fe80003800000 */
[----:B------:R-:W-:Y:S05]  /*0d90*/  @P1 BRA `(.L_x_34) ;  /* 0x0000000000241947 */ /* 0x000fea0003800000 */
[----:B-123--:R-:W1:Y:S01]  /*0da0*/  LDS R2, [UR59+0x34] ;  /* 0x0000343bff027984 */ /* 0x00ee620008000800 */
[----:B------:R-:W-:-:S05]  /*0db0*/  IMAD.MOV.U32 R5, RZ, RZ, 0x3f000000 ;  /* 0x3f000000ff057424 */ /* 0x000fca00078e00ff */
[----:B-1----:R-:W-:-:S05]  /*0dc0*/  LOP3.LUT R2, R2, 0xff000000, R5, 0xb8, !PT ;  /* 0xff00000002027812 */ /* 0x002fca00078eb805 */
[----:B------:R1:W-:Y:S01]  /*0dd0*/  STS [UR59+0x34], R2 ;  /* 0x00003402ff007988 */ /* 0x0003e2000800083b */
[----:B------:R-:W-:Y:S05]  /*0de0*/  @P1 BRA `(.L_x_35) ;  /* 0x00000000001c1947 */ /* 0x000fea0003800000 */
[----:B-1----:R-:W1:Y:S01]  /*0df0*/  LDS R2, [UR59+0x38] ;  /* 0x0000383bff027984 */ /* 0x002e620008000800 */
[----:B------:R-:W-:-:S05]  /*0e00*/  IMAD.MOV.U32 R5, RZ, RZ, 0xff ;  /* 0x000000ffff057424 */ /* 0x000fca00078e00ff */
[----:B-1----:R-:W-:-:S05]  /*0e10*/  LOP3.LUT R2, R2, 0xff, R5, 0xb8, !PT ;  /* 0x000000ff02027812 */ /* 0x002fca00078eb805 */
[----:B------:R4:W-:Y:S02]  /*0e20*/  STS [UR59+0x38], R2 ;  /* 0x00003802ff007988 */ /* 0x0009e4000800083b */
.L_x_34:
[----:B------:R-:W-:Y:S05]  /*0e30*/  @P1 BREAK B2 ;  /* 0x0000000000021942 */ /* 0x000fea0003800000 */
[----:B------:R-:W-:Y:S05]  /*0e40*/  @P1 BRA `(.L_x_36) ;  /* 0x00000000000c1947 */ /* 0x000fea0003800000 */
[----:B------:R1:W-:Y:S02]  /*0e50*/  STS [UR59+0x20], R7 ;  /* 0x00002007ff007988 */ /* 0x0003e4000800083b */
.L_x_35:
[----:B------:R-:W-:Y:S05]  /*0e60*/  BSYNC B2 ;  /* 0x0000000000027941 */ /* 0x000fea0003800000 */
.L_x_33:
[----:B------:R1:W-:Y:S02]  /*0e70*/  @!P1 STS [UR59+0x24], R6 ;  /* 0x00002406ff009988 */ /* 0x0003e4000800083b */
.L_x_36:
[----:B------:R-:W-:Y:S05]  /*0e80*/  BSYNC B3 ;  /* 0x0000000000037941 */ /* 0x000fea0003800000 */
.L_x_32:
[----:B------:R-:W-:Y:S05]  /*0e90*/  WARPSYNC.ALL ;  /* 0x0000000000007948 */ /* 0x000fea0003800000 */
[----:B------:R-:W-:Y:S04]  /*0ea0*/  BSSY B3, `(.L_x_37) ;  /* 0x000000e000037945 */ /* 0x000fe80003800000 */
[----:B------:R-:W-:Y:S05]  /*0eb0*/  @P1 BRA `(.L_x_38) ;  /* 0x0000000000301947 */ /* 0x000fea0003800000 */
[----:B------:R-:W5:Y:S01]  /*0ec0*/  LDS R4, [UR59+0x34] ;  /* 0x0000343bff047984 */ /* 0x000f620008000800 */
[----:B--2---:R-:W2:Y:S03]  /*0ed0*/  LDC.64 R8, c[0x0][0x248] ;  /* 0x00009200ff087b82 */ /* 0x004ea60000000a00 */
[----:B-1-34-:R-:W1:Y:S01]  /*0ee0*/  LDS R2, [UR59+0x1c] ;  /* 0x00001c3bff027984 */ /* 0x01ae620008000800 */
[C---:B--2---:R-:W-:Y:S01]  /*0ef0*/  SHF.L.U64.HI R6, R8.reuse, 0x1, R9 ;  /* 0x0000000108067819 */ /* 0x044fe20000010209 */
[----:B------:R-:W-:-:S03]  /*0f00*/  IMAD.SHL.U32 R5, R8, 0x2, RZ ;  /* 0x0000000208057824 */ /* 0x000fc600078e00ff */
[--C-:B------:R-:W-:Y:S02]  /*0f10*/  SHF.R.U32.HI R7, RZ, 0x4, R6.reuse ;  /* 0x00000004ff077819 */ /* 0x100fe40000011606 */
[----:B------:R-:W-:-:S05]  /*0f20*/  SHF.R.U64 R5, R5, 0x4, R6 ;  /* 0x0000000405057819 */ /* 0x000fca0000001206 */
[----:B------:R2:W-:Y:S01]  /*0f30*/  STS [UR59+0xc], R5 ;  /* 0x00000c05ff007988 */ /* 0x0005e2000800083b */
[----:B-----5:R-:W-:Y:S02]  /*0f40*/  LOP3.LUT R4, R4, 0x7, RZ, 0xb8, !PT ;  /* 0x0000000704047812 */ /* 0x020fe400078eb8ff */
[----:B-1----:R-:W-:-:S03]  /*0f50*/  LOP3.LUT R2, R2, 0xf, R7, 0xb8, !PT ;  /* 0x0000000f02027812 */ /* 0x002fc600078eb807 */
[----:B------:R2:W-:Y:S04]  /*0f60*/  STS [UR59+0x34], R4 ;  /* 0x00003404ff007988 */ /* 0x0005e8000800083b */
[----:B------:R2:W-:Y:S02]  /*0f70*/  STS [UR59+0x1c], R2 ;  /* 0x00001c02ff007988 */ /* 0x0005e4000800083b */
.L_x_38:
[----:B------:R-:W-:Y:S05]  /*0f80*/  BSYNC B3 ;  /* 0x0000000000037941 */ /* 0x000fea0003800000 */
.L_x_37:
        /* <DEDUP_REMOVED lines=11> */
.L_x_41:
[----:B------:R-:W-:Y:S05]  /*1040*/  @P1 BRA `(.L_x_43) ;  /* 0x0000000000281947 */ /* 0x000fea0003800000 */
[----:B-1234-:R-:W1:Y:S02]  /*1050*/  LDS R2, [UR59+0x8] ;  /* 0x0000083bff027984 */ /* 0x01ee640008000800 */
[----:B-1----:R-:W-:-:S05]  /*1060*/  LOP3.LUT R2, R2, 0x1800, RZ, 0xb8, !PT ;  /* 0x0000180002027812 */ /* 0x002fca00078eb8ff */
[----:B------:R2:W-:Y:S02]  /*1070*/  STS [UR59+0x8], R2 ;  /* 0x00000802ff007988 */ /* 0x0005e4000800083b */
.L_x_42:
[----:B------:R-:W-:Y:S05]  /*1080*/  @P1 BREAK B4 ;  /* 0x0000000000041942 */ /* 0x000fea0003800000 */
[----:B------:R-:W-:Y:S05]  /*1090*/  @P1 BRA `(.L_x_44) ;  /* 0x0000000000241947 */ /* 0x000fea0003800000 */
[----:B-12---:R-:W1:Y:S01]  /*10a0*/  LDS R2, [UR59+0x8] ;  /* 0x0000083bff027984 */ /* 0x006e620008000800 */
[----:B------:R-:W-:-:S05]  /*10b0*/  IMAD.MOV.U32 R5, RZ, RZ, 0x6000 ;  /* 0x00006000ff057424 */ /* 0x000fca00078e00ff */
[----:B-1----:R-:W-:-:S04]  /*10c0*/  LOP3.LUT R2, R2, 0x6000, R5, 0xd8, !PT ;  /* 0x0000600002027812 */ /* 0x002fc800078ed805 */
[----:B------:R-:W-:-:S05]  /*10d0*/  LOP3.LUT R2, R2, 0x400000, RZ, 0xb8, !PT ;  /* 0x0040000002027812 */ /* 0x000fca00078eb8ff */
[----:B------:R1:W-:Y:S02]  /*10e0*/  STS [UR59+0x8], R2 ;  /* 0x00000802ff007988 */ /* 0x0003e4000800083b */
.L_x_43:
[----:B------:R-:W-:Y:S05]  /*10f0*/  BSYNC B4 ;  /* 0x0000000000047941 */ /* 0x000fea0003800000 */
.L_x_40:
[----:B-1234-:R-:W1:Y:S02]  /*1100*/  @!P1 LDS R2, [UR59+0x8] ;  /* 0x0000083bff029984 */ /* 0x01ee640008000800 */
[----:B-1----:R-:W-:-:S05]  /*1110*/  @!P1 LOP3.LUT R2, R2, 0x8000, RZ, 0xb8, !PT ;  /* 0x0000800002029812 */ /* 0x002fca00078eb8ff */
[----:B------:R3:W-:Y:S02]  /*1120*/  @!P1 STS [UR59+0x8], R2 ;  /* 0x00000802ff009988 */ /* 0x0007e4000800083b */
.L_x_44:
[----:B------:R-:W-:Y:S05]  /*1130*/  BSYNC B3 ;  /* 0x0000000000037941 */ /* 0x000fea0003800000 */
.L_x_39:
[----:B------:R-:W-:Y:S05]  /*1140*/  WARPSYNC.ALL ;  /* 0x0000000000007948 */ /* 0x000fea0003800000 */
[----:B------:R4:W-:Y:S01]  /*1150*/  STL [R1+0x400], RZ ;  /* 0x000400ff01007387 */ /* 0x0009e20000100800 */
[----:B------:R-:W-:Y:S01]  /*1160*/  UIADD3 UR8, UR8, 0x100, URZ ;  /* 0x0000010008087890 */ /* 0x000fe2000fffe03f */
[----:B------:R-:W-:Y:S02]  /*1170*/  ISETP.GE.AND P2, PT, R13, 0x1, PT ;  /* 0x000000010d00780c */ /* 0x000fe40003f46270 */
[----:B------:R-:W-:Y:S01]  /*1180*/  SHF.R.U32.HI R6, RZ, 0x5, R245 ;  /* 0x00000005ff067819 */ /* 0x000fe200000116f5 */
[----:B------:R-:W-:-:S04]  /*1190*/  UIADD3 UR52, UP0, UR8, UR52, URZ ;  /* 0x0000003408347290 */ /* 0x000fc8000ff1e03f */
[----:B------:R-:W-:Y:S01]  /*11a0*/  ULEA.HI.X.SX32 UR53, UR8, UR53, 0x1, UP0 ;  /* 0x0000003508357291 */ /* 0x000fe200080f0e3f */
[----:B----4-:R-:W-:Y:S11]  /*11b0*/  @P0 BRA `(.L_x_45) ;  /* 0x0000000000280947 */ /* 0x010ff60003800000 */
        /* <DEDUP_REMOVED lines=10> */
.L_x_45:
[----:B------:R-:W-:Y:S05]  /*1260*/  @P0 BRA `(.L_x_46) ;  /* 0x00000000000c0947 */ /* 0x000fea0003800000 */
[----:B------:R0:W-:Y:S01]  /*1270*/  UTMACMDFLUSH ;  /* 0x00000000000079b7 */ /* 0x0001e20000000000 */
[----:B------:R-:W-:Y:S05]  /*1280*/  @P0 BRA `(.L_x_46) ;  /* 0x0000000000040947 */ /* 0x000fea0003800000 */
[----:B------:R-:W-:-:S04]  /*1290*/  DEPBAR.LE SB0, 0x0 ;  /* 0x000080000000791a */ /* 0x000fc80000000000 */
.L_x_46:
[----:B------:R1:W-:Y:S01]  /*12a0*/  STL [R1+0x404], RZ ;  /* 0x000404ff01007387 */ /* 0x0003e20000100800 */
[----:B------:R-:W-:Y:S05]  /*12b0*/  WARPSYNC.ALL ;  /* 0x0000000000007948 */ /* 0x000fea0003800000 */
[----:B------:R1:W-:Y:S01]  /*12c0*/  STL [R1+0x408], RZ ;  /* 0x000408ff01007387 */ /* 0x0003e20000100800 */
[----:B-----5:R-:W-:Y:S01]  /*12d0*/  VOTEU.ALL UP0, P1 ;  /* 0x00000000003f7886 */ /* 0x020fe20000800000 */
[----:B------:R-:W-:Y:S01]  /*12e0*/  UMOV UR8, 0x1 ;  /* 0x0000000100087882 */ /* 0x000fe20000000000 */
[----:B------:R-:W-:Y:S01]  /*12f0*/  VOTEU.ALL UP1, P1 ;  /* 0x00000000003f7886 */ /* 0x000fe20000820000 */
[----:B------:R1:W-:Y:S01]  /*1300*/  STL [R1+0x40c], RZ ;  /* 0x00040cff01007387 */ /* 0x0003e20000100800 */
[----:B------:R-:W-:Y:S01]  /*1310*/  R2UR UR57, R6 ;  /* 0x00000000063972ca */ /* 0x000fe200000e0000 */
[----:B------:R-:W-:-:S04]  /*1320*/  @!UP0 UIADD3 UR12, -UR8, 0x100000, URZ ;  /* 0x00100000080c8890 */ /* 0x000fc8000fffe13f */
[----:B------:R-:W-:Y:S02]  /*1330*/  @!UP0 USHF.L.U32 UR13, UR12, 0xb, URZ ;  /* 0x0000000b0c0d8899 */ /* 0x000fe4000800063f */
[----:B------:R-:W-:Y:S01]  /*1340*/  @!UP0 USHF.L.U32 UR12, UR12, 0x1, URZ ;  /* 0x000000010c0c8899 */ /* 0x000fe2000800063f */
[----:B------:R-:W-:Y:S01]  /*1350*/  CS2R R24, SRZ ;  /* 0x0000000000187805 */ /* 0x000fe2000001ff00 */
[----:B------:R1:W-:Y:S01]  /*1360*/  STL [R1+0x410], RZ ;  /* 0x000410ff01007387 */ /* 0x0003e20000100800 */
[----:B------:R-:W-:-:S04]  /*1370*/  @!UP0 UIADD3 UR8, -UR8, 0x100000, URZ ;  /* 0x0010000008088890 */ /* 0x000fc8000fffe13f */
[----:B------:R-:W-:Y:S02]  /*1380*/  @!UP0 USHF.L.U32 UR9, UR8, 0xb, URZ ;  /* 0x0000000b08098899 */ /* 0x000fe4000800063f */
[----:B------:R-:W-:Y:S01]  /*1390*/  @!UP0 USHF.L.U32 UR8, UR8, 0x1, URZ ;  /* 0x0000000108088899 */ /* 0x000fe2000800063f */
[----:B------:R-:W-:Y:S01]  /*13a0*/  CS2R R26, SRZ ;  /* 0x00000000001a7805 */ /* 0x000fe2000001ff00 */
[----:B------:R-:W-:Y:S01]  /*13b0*/  VOTEU.ALL UP0, P1 ;  /* 0x00000000003f7886 */ /* 0x000fe20000800000 */
[----:B------:R1:W-:Y:S01]  /*13c0*/  STL [R1+0x414], RZ ;  /* 0x000414ff01007387 */ /* 0x0003e20000100800 */
[----:B------:R-:W-:Y:S01]  /*13d0*/  USHF.L.U32 UR58, UR54, 0x8, URZ ;  /* 0x00000008363a7899 */ /* 0x000fe2000800063f */
[----:B------:R-:W-:Y:S01]  /*13e0*/  CS2R R28, SRZ ;  /* 0x00000000001c7805 */ /* 0x000fe2000001ff00 */
[----:B------:R-:W-:Y:S01]  /*13f0*/  USHF.L.U32 UR11, UR55, 0x8, URZ ;  /* 0x00000008370b7899 */ /* 0x000fe2000800063f */
[----:B------:R1:W-:Y:S01]  /*1400*/  STL [R1+0x418], RZ ;  /* 0x000418ff01007387 */ /* 0x0003e20000100800 */
[----:B------:R-:W-:-:S02]  /*1410*/  CS2R R30, SRZ ;  /* 0x00000000001e7805 */ /* 0x000fc4000001ff00 */
[----:B------:R-:W-:Y:S02]  /*1420*/  CS2R R32, SRZ ;  /* 0x0000000000207805 */ /* 0x000fe4000001ff00 */
[----:B------:R-:W-:Y:S01]  /*1430*/  CS2R R34, SRZ ;  /* 0x0000000000227805 */ /* 0x000fe2000001ff00 */
[----:B------:R1:W-:Y:S01]  /*1440*/  STL [R1+0x41c], RZ ;  /* 0x00041cff01007387 */ /* 0x0003e20000100800 */
[----:B------:R-:W-:Y:S02]  /*1450*/  CS2R R36, SRZ ;  /* 0x0000000000247805 */ /* 0x000fe4000001ff00 */
[----:B------:R-:W-:Y:S02]  /*1460*/  CS2R R38, SRZ ;  /* 0x0000000000267805 */ /* 0x000fe4000001ff00 */
[----:B------:R-:W-:Y:S01]  /*1470*/  CS2R R40, SRZ ;  /* 0x0000000000287805 */ /* 0x000fe2000001ff00 */
        /* <DEDUP_REMOVED lines=73> */
[----:B------:R-:W-:-:S03]  /*1910*/  CS2R R150, SRZ ;  /* 0x0000000000967805 */ /* 0x000fc6000001ff00 */
[----:B------:R1:W-:Y:S04]  /*1920*/  STL [R1+0x46c], RZ ;  /* 0x00046cff01007387 */ /* 0x0003e80000100800 */
        /* <DEDUP_REMOVED lines=228> */
[----:B------:R1:W-:Y:S04]  /*2770*/  STL [R1], RZ ;  /* 0x000000ff01007387 */ /* 0x0003e80000100800 */
        /* <DEDUP_REMOVED lines=94> */
[----:B------:R1:W-:Y:S01]  /*2d60*/  STL [R1+0x17c], RZ ;  /* 0x00017cff01007387 */ /* 0x0003e20000100800 */
[----:B------:R-:W-:Y:S06]  /*2d70*/  BAR.SYNC.DEFER_BLOCKING 0x0 ;  /* 0x0000000000007b1d */ /* 0x000fec0000010000 */
[----:B------:R1:W-:Y:S04]  /*2d80*/  STL [R1+0x180], RZ ;  /* 0x000180ff01007387 */ /* 0x0003e80000100800 */
[----:B------:R1:W-:Y:S04]  /*2d90*/  STL [R1+0x184], RZ ;  /* 0x000184ff01007387 */ /* 0x0003e80000100800 */
[----:B------:R1:W-:Y:S04]  /*2da0*/  STL [R1+0x188], RZ ;  /* 0x000188ff01007387 */ /* 0x0003e80000100800 */
[----:B------:R1:W-:Y:S04]  /*2db0*/  STL [R1+0x18c], RZ ;  /* 0x00018cff01007387 */ /* 0x0003e80000100800 */
[----:B------:R1:W-:Y:S04]  /*2dc0*/  STL [R1+0x190], RZ ;  /* 0x000190ff01007387 */ /* 0x0003e80000100800 */
[----:B------:R-:W2:Y:S02]  /*2dd0*/  FENCE.VIEW.ASYNC.S ;  /* 0x00000000000073c6 */ /* 0x000ea40000000000 */
[----:B--2---:R1:W2:Y:S02]  /*2de0*/  @!UP0 SYNCS.EXCH.64 URZ, [UR59+0x40000], UR12 ;  /* 0x0400000c3b3f85b2 */ /* 0x0042a40008000100 */
        /* <DEDUP_REMOVED lines=20> */
[----:B--2---:R-:W-:Y:S06]  /*2f30*/  BAR.SYNC.DEFER_BLOCKING 0x0 ;  /* 0x0000000000007b1d */ /* 0x004fec0000010000 */
[----:B------:R1:W-:Y:S04]  /*2f40*/  STL [R1+0x1e4], RZ ;  /* 0x0001e4ff01007387 */ /* 0x0003e80000100800 */
[----:B------:R1:W-:Y:S04]  /*2f50*/  STL [R1+0x1e8], RZ ;  /* 0x0001e8ff01007387 */ /* 0x0003e80000100800 */
[----:B------:R1:W-:Y:S04]  /*2f60*/  STL [R1+0x1ec], RZ ;  /* 0x0001ecff01007387 */ /* 0x0003e80000100800 */
[----:B------:R1:W-:Y:S04]  /*2f70*/  STL [R1+0x1f0], RZ ;  /* 0x0001f0ff01007387 */ /* 0x0003e80000100800 */
[----:B------:R1:W-:Y:S01]  /*2f80*/  STL [R1+0x1f4], RZ ;  /* 0x0001f4ff01007387 */ /* 0x0003e20000100800 */
[----:B------:R1:W2:Y:S03]  /*2f90*/  @!UP1 SYNCS.EXCH.64 URZ, [UR59+0x40008], UR8 ;  /* 0x040008083b3f95b2 */ /* 0x0002a60008000100 */
[----:B------:R1:W-:Y:S04]  /*2fa0*/  STL [R1+0x1f8], RZ ;  /* 0x0001f8ff01007387 */ /* 0x0003e80000100800 */
[----:B------:R1:W-:Y:S01]  /*2fb0*/  STL [R1+0x1fc], RZ ;  /* 0x0001fcff01007387 */ /* 0x0003e20000100800 */
[----:B------:R-:W-:Y:S05]  /*2fc0*/  @!P2 BRA `(.L_x_47) ;  /* 0x0000004800e8a947 */ /* 0x000fea0003800000 */
[----:B------:R1:W-:Y:S01]  /*2fd0*/  STL [R1+0x400], RZ ;  /* 0x000400ff01007387 */ /* 0x0003e20000100800 */
[----:B------:R-:W-:Y:S02]  /*2fe0*/  CS2R R24, SRZ ;  /* 0x0000000000187805 */ /* 0x000fe4000001ff00 */
        /* <DEDUP_REMOVED lines=83> */
[----:B------:R-:W-:Y:S01]  /*3520*/  CS2R R150, SRZ ;  /* 0x0000000000967805 */ /* 0x000fe2000001ff00 */
[----:B------:R-:W-:Y:S01]  /*3530*/  UMOV UR56, URZ ;  /* 0x0000003f00387c82 */ /* 0x000fe20008000000 */
[----:B------:R-:W-:Y:S01]  /*3540*/  UMOV UR15, URZ ;  /* 0x0000003f000f7c82 */ /* 0x000fe20008000000 */
        /* <DEDUP_REMOVED lines=361> */
[----:B------:R1:W-:Y:S02]  /*4be0*/  STL [R1+0x1fc], RZ ;  /* 0x0001fcff01007387 */ /* 0x0003e40000100800 */
.L_x_49:
[----:B--2---:R-:W-:Y:S01]  /*4bf0*/  BAR.SYNC.DEFER_BLOCKING 0x0 ;  /* 0x0000000000007b1d */ /* 0x004fe20000010000 */
[----:B------:R-:W-:Y:S01]  /*4c00*/  ULEA UR20, UR56, UR59, 0x3 ;  /* 0x0000003b38147291 */ /* 0x000fe2000f8e183f */
[----:B-1-3--:R-:W-:Y:S01]  /*4c10*/  @!P1 IMAD.MOV.U32 R2, RZ, RZ, 0x20000 ;  /* 0x00020000ff029424 */ /* 0x00afe200078e00ff */
[----:B------:R-:W-:Y:S01]  /*4c20*/  ELECT P0, URZ, PT ;  /* 0x00000000003f782f */ /* 0x000fe20003800000 */
[----:B------:R-:W-:-:S03]  /*4c30*/  ULEA UR18, UR56, UR59, 0x10 ;  /* 0x0000003b38127291 */ /* 0x000fc6000f8e803f */
[----:B------:R-:W-:Y:S01]  /*4c40*/  ISETP.LT.U32.AND P0, PT, R3, 0x40, P0 ;  /* 0x000000400300780c */ /* 0x000fe20000701070 */
[----:B------:R-:W-:Y:S02]  /*4c50*/  ULOP3.LUT UR10, UR57, 0x1, URZ, 0xc0, !UPT ;  /* 0x00000001390a7892 */ /* 0x000fe4000f8ec03f */
[----:B------:R-:W-:Y:S02]  /*4c60*/  UIADD3 UR9, UR20, 0x40000, URZ ;  /* 0x0004000014097890 */ /* 0x000fe4000fffe03f */
[----:B------:R-:W-:Y:S02]  /*4c70*/  ULEA UR8, UR10, UR18, 0xf ;  /* 0x000000120a087291 */ /* 0x000fe4000f8e783f */
[----:B------:R-:W-:Y:S02]  /*4c80*/  ULEA UR10, UR10, UR15, 0x6 ;  /* 0x0000000f0a0a7291 */ /* 0x000fe4000f8e303f */
[----:B------:R-:W-:Y:S02]  /*4c90*/  ULOP3.LUT UR12, UR57, 0x3, URZ, 0xc0, !UPT ;  /* 0x00000003390c7892 */ /* 0x000fe4000f8ec03f */
[----:B------:R-:W-:-:S02]  /*4ca0*/  UIADD3 UR19, UR18, 0x20000, URZ ;  /* 0x0002000012137890 */ /* 0x000fc4000fffe03f */
[----:B------:R-:W-:Y:S01]  /*4cb0*/  VOTEU.ANY UP0, P0 ;  /* 0x00000000003f7886 */ /* 0x000fe20000000100 */
[----:B------:R-:W-:Y:S01]  /*4cc0*/  VOTEU.ANY UP1, P0 ;  /* 0x00000000003f7886 */ /* 0x000fe20000020100 */
[----:B------:R-:W-:Y:S01]  /*4cd0*/  ULEA UR14, UR12, UR58, 0x6 ;  /* 0x0000003a0c0e7291 */ /* 0x000fe2000f8e303f */
[----:B------:R1:W-:Y:S01]  /*4ce0*/  @!P1 SYNCS.ARRIVE.TRANS64 RZ, [UR20+0x40000], R2 ;  /* 0x04000002ffff99a7 */ /* 0x0003e20008000014 */
[----:B------:R2:W-:Y:S06]  /*4cf0*/  MEMBAR.ALL.CTA ;  /* 0x0000000000007992 */ /* 0x0005ec0000008000 */
[----:B--2---:R-:W2:Y:S01]  /*4d00*/  FENCE.VIEW.ASYNC.S ;  /* 0x00000000000073c6 */ /* 0x004ea20000000000 */
[----:B------:R-:W-:Y:S01]  /*4d10*/  @UP0 UMOV UR16, UR4 ;  /* 0x0000000400100c82 */ /* 0x000fe20008000000 */
[----:B------:R-:W-:Y:S01]  /*4d20*/  @UP0 UMOV UR17, UR5 ;  /* 0x0000000500110c82 */ /* 0x000fe20008000000 */
[----:B------:R-:W-:Y:S01]  /*4d30*/  ULEA UR12, UR12, UR19, 0xe ;  /* 0x000000130c0c7291 */ /* 0x000fe2000f8e703f */
[----:B------:R-:W-:Y:S01]  /*4d40*/  UMOV UR13, UR9 ;  /* 0x00000009000d7c82 */ /* 0x000fe20008000000 */
[----:B------:R-:W-:Y:S01]  /*4d50*/  USHF.R.U32.HI UR19, URZ, 0x4, UR19 ;  /* 0x000000043f137899 */ /* 0x000fe20008011613 */
[----:B-1----:R-:W-:Y:S01]  /*4d60*/  SHF.L.U32 R2, R0, 0x1f, RZ ;  /* 0x0000001f00027819 */ /* 0x002fe200000006ff */
[----:B------:R-:W-:-:S02]  /*4d70*/  USHF.R.U32.HI UR40, URZ, 0x4, UR18 ;  /* 0x000000043f287899 */ /* 0x000fc40008011612 */
[----:B------:R-:W-:Y:S02]  /*4d80*/  USGXT.U32 UR18, UR19, 0xe ;  /* 0x0000000e1312789a */ /* 0x000fe40008000000 */
[----:B------:R-:W-:Y:S02]  /*4d90*/  USGXT.U32 UR40, UR40, 0xe ;  /* 0x0000000e2828789a */ /* 0x000fe40008000000 */
[----:B------:R-:W-:Y:S01]  /*4da0*/  ULOP3.LUT UR42, UR18, 0x4000000, URZ, 0xfc, !UPT ;  /* 0x04000000122a7892 */ /* 0x000fe2000f8efc3f */
[----:B--2---:R-:W-:Y:S06]  /*4db0*/  BAR.SYNC.DEFER_BLOCKING 0x0 ;  /* 0x0000000000007b1d */ /* 0x004fec0000010000 */
[----:B------:R1:W-:Y:S02]  /*4dc0*/  @UP1 UTMALDG.2D [UR8], [UR16] ;  /* 0x00000008100015b4 */ /* 0x0003e40008008000 */
[----:B------:R-:W-:Y:S06]  /*4dd0*/  BAR.SYNC.DEFER_BLOCKING 0x0 ;  /* 0x0000000000007b1d */ /* 0x000fec0000010000 */
[----:B------:R1:W-:Y:S02]  /*4de0*/  UTMALDG.2D [UR12], [UR6] ;  /* 0x0000000c060075b4 */ /* 0x0003e40008008000 */
[----:B------:R-:W-:Y:S06]  /*4df0*/  BAR.SYNC.DEFER_BLOCKING 0x0 ;  /* 0x0000000000007b1d */ /* 0x000fec0000010000 */
[----:B------:R-:W2:Y:S02]  /*4e00*/  SYNCS.PHASECHK.TRANS64.TRYWAIT P0, [UR20+0x40000], R2 ;  /* 0x04000002ff0075a7 */ /* 0x000ea40008000154 */
[----:B-12--5:R-:W-:Y:S05]  /*4e10*/  @!P0 BRA `(.L_x_48) ;  /* 0x0000006c00f88947 */ /* 0x026fea0003800000 */
.L_x_50:
[----:B------:R-:W-:Y:S01]  /*4e20*/  STL [R1+0x6d0], R245 ;  /* 0x0006d0f501007387 */ /* 0x000fe20000100800 */
[----:B------:R-:W-:Y:S01]  /*4e30*/  UMOV UR41, 0x40000040 ;  /* 0x4000004000297882 */ /* 0x000fe20000000000 */
[----:B------:R-:W-:Y:S01]  /*4e40*/  UMOV UR43, 0x40000040 ;  /* 0x40000040002b7882 */ /* 0x000fe20000000000 */
[----:B------:R-:W-:Y:S01]  /*4e50*/  UIADD3 UR44, UP0, UR40, 0x2, URZ ;  /* 0x00000002282c7890 */ /* 0x000fe2000ff1e03f */
[----:B------:R-:W-:Y:S01]  /*4e60*/  STL.64 [R1+0x6c8], R150 ;  /* 0x0006c89601007387 */ /* 0x000fe20000100a00 */
[----:B------:R-:W-:Y:S01]  /*4e70*/  UIADD3 UR46, UP1, UR18, 0x4000080, URZ ;  /* 0x04000080122e7890 */ /* 0x000fe2000ff3e03f */
[----:B------:R-:W1:Y:S02]  /*4e80*/  LDC R2, c[0x0][0x230] ;  /* 0x00008c00ff027b82 */ /* 0x000e640000000800 */
[----:B------:R-:W-:Y:S04]  /*4e90*/  STL.64 [R1+0x6c0], R148 ;  /* 0x0006c09401007387 */ /* 0x000fe80000100a00 */
        /* <DEDUP_REMOVED lines=11> */
[----:B------:R2:W-:Y:S04]  /*4f50*/  STL.64 [R1+0x660], R124 ;  /* 0x0006607c01007387 */ /* 0x0005e80000100a00 */
[----:B--2---:R-:W2:Y:S04]  /*4f60*/  LDL.LU.64 R124, [R1+0x400] ;  /* 0x00040000017c7983 */ /* 0x004ea80000300a00 */
[----:B------:R-:W2:Y:S04]  /*4f70*/  LDL.LU.64 R126, [R1+0x408] ;  /* 0x00040800017e7983 */ /* 0x000ea80000300a00 */
        /* <DEDUP_REMOVED lines=61> */
[----:B------:R-:W2:Y:S01]  /*5350*/  LDL.LU.64 R250, [R1+0x5f8] ;  /* 0x0005f80001fa7983 */ /* 0x000ea20000300a00 */
[----:B------:R-:W-:Y:S01]  /*5360*/  UMOV UR8, URZ ;  /* 0x0000003f00087c82 */ /* 0x000fe20008000000 */
[----:B------:R-:W-:Y:S01]  /*5370*/  UMOV UR9, URZ ;  /* 0x0000003f00097c82 */ /* 0x000fe20008000000 */
[----:B------:R-:W-:-:S02]  /*5380*/  UIADD3.X UR45, UR8, 0x40000040, URZ, UP0, !UPT ;  /* 0x40000040082d7890 */ /* 0x000fc400087fe43f */
[----:B------:R-:W-:Y:S02]  /*5390*/  UIADD3.X UR47, UR9, 0x40000040, URZ, UP1, !UPT ;  /* 0x40000040092f7890 */ /* 0x000fe40008ffe43f */
[----:B------:R-:W-:Y:S02]  /*53a0*/  UIADD3.64 UR36, UR44, 0x2, URZ ;  /* 0x000000022c247897 */ /* 0x000fe4000fffe03f */
[----:B------:R-:W-:Y:S02]  /*53b0*/  UIADD3.64 UR38, UR46, 0x80, URZ ;  /* 0x000000802e267897 */ /* 0x000fe4000fffe03f */
[----:B------:R-:W-:Y:S02]  /*53c0*/  UIADD3.64 UR32, UR44, 0x4, URZ ;  /* 0x000000042c207897 */ /* 0x000fe4000fffe03f */
[----:B------:R-:W-:Y:S02]  /*53d0*/  UIADD3.64 UR34, UR46, 0x100, URZ ;  /* 0x000001002e227897 */ /* 0x000fe4000fffe03f */
[----:B------:R-:W-:-:S02]  /*53e0*/  UIADD3.64 UR28, UR44, 0x7fe, URZ ;  /* 0x000007fe2c1c7897 */ /* 0x000fc4000fffe03f */
[----:B------:R-:W-:Y:S02]  /*53f0*/  UIADD3.64 UR30, UR46, 0x180, URZ ;  /* 0x000001802e1e7897 */ /* 0x000fe4000fffe03f */
[----:B------:R-:W-:Y:S02]  /*5400*/  UIADD3.64 UR24, UR44, 0x800, URZ ;  /* 0x000008002c187897 */ /* 0x000fe4000fffe03f */
[----:B------:R-:W-:Y:S02]  /*5410*/  UIADD3.64 UR26, UR46, 0x200, URZ ;  /* 0x000002002e1a7897 */ /* 0x000fe4000fffe03f */
[----:B------:R-:W-:Y:S02]  /*5420*/  UIADD3.64 UR20, UR44, 0x802, URZ ;  /* 0x000008022c147897 */ /* 0x000fe4000fffe03f */
[----:B------:R-:W-:Y:S02]  /*5430*/  UIADD3.64 UR22, UR46, 0x280, URZ ;  /* 0x000002802e167897 */ /* 0x000fe4000fffe03f */
[----:B------:R-:W-:-:S02]  /*5440*/  UIADD3.64 UR16, UR44, 0x804, URZ ;  /* 0x000008042c107897 */ /* 0x000fc4000fffe03f */
[----:B------:R-:W-:Y:S01]  /*5450*/  UIADD3.64 UR18, UR46, 0x300, URZ ;  /* 0x000003002e127897 */ /* 0x000fe2000fffe03f */
[----:B--2---:R-:W-:-:S06]  /*5460*/  WARPGROUP.ARRIVE ;  /* 0x00000000000079c5 */ /* 0x004fcc0000000000 */
[----:B------:R-:W-:Y:S03]  /*5470*/  HGMMA.64x256x16.F32 R124, gdesc[UR40].tnspB, R124, gsb0 ;  /* 0x43e00000287c79f0 */ /* 0x000fe6000800087c */
[----:B------:R-:W-:Y:S02]  /*5480*/  WARPGROUP.DEPBAR.LE gsb0, 0x0 ;  /* 0x00008000000079c5 */ /* 0x000fe40000010000 */
[----:B------:R-:W-:-:S15]  /*5490*/  WARPGROUP.ARRIVE ;  /* 0x00000000000079c5 */ /* 0x000fde0000000000 */
[----:B------:R-:W-:-:S08]  /*54a0*/  NOP ;  /* 0x0000000000007918 */ /* 0x000fd00000000000 */
        /* <DEDUP_REMOVED lines=26> */
[----:B------:R2:W-:Y:S04]  /*5650*/  STL.64 [R1+0x400], R124 ;  /* 0x0004007c01007387 */ /* 0x0005e80000100a00 */
        /* <DEDUP_REMOVED lines=63> */
[----:B--2---:R-:W2:Y:S04]  /*5a50*/  LDL.LU.64 R124, [R1] ;  /* 0x00000000017c7983 */ /* 0x004ea80000300a00 */
[----:B---3--:R-:W3:Y:S04]  /*5a60*/  LDL.LU.64 R126, [R1+0x8] ;  /* 0x00000800017e7983 */ /* 0x008ee80000300a00 */
[----:B----4-:R-:W4:Y:S04]  /*5a70*/  LDL.LU.64 R128, [R1+0x10] ;  /* 0x0000100001807983 */ /* 0x010f280000300a00 */
[----:B-1----:R-:W2:Y:S04]  /*5a80*/  LDL.LU.64 R130, [R1+0x18] ;  /* 0x0000180001827983 */ /* 0x002ea80000300a00 */
[----:B------:R-:W3:Y:S04]  /*5a90*/  LDL.LU.64 R132, [R1+0x20] ;  /* 0x0000200001847983 */ /* 0x000ee80000300a00 */
[----:B------:R-:W4:Y:S04]  /*5aa0*/  LDL.LU.64 R134, [R1+0x28] ;  /* 0x0000280001867983 */ /* 0x000f280000300a00 */
[----:B------:R-:W2:Y:S04]  /*5ab0*/  LDL.LU.64 R136, [R1+0x30] ;  /* 0x0000300001887983 */ /* 0x000ea80000300a00 */
[----:B------:R-:W3:Y:S04]  /*5ac0*/  LDL.LU.64 R138, [R1+0x38] ;  /* 0x00003800018a7983 */ /* 0x000ee80000300a00 */
[----:B------:R-:W4:Y:S04]  /*5ad0*/  LDL.LU.64 R140, [R1+0x40] ;  /* 0x00004000018c7983 */ /* 0x000f280000300a00 */
[----:B------:R-:W2:Y:S04]  /*5ae0*/  LDL.LU.64 R142, [R1+0x48] ;  /* 0x00004800018e7983 */ /* 0x000ea80000300a00 */
[----:B------:R-:W3:Y:S04]  /*5af0*/  LDL.LU.64 R144, [R1+0x50] ;  /* 0x0000500001907983 */ /* 0x000ee80000300a00 */
[----:B------:R-:W4:Y:S04]  /*5b00*/  LDL.LU.64 R146, [R1+0x58] ;  /* 0x0000580001927983 */ /* 0x000f280000300a00 */
[----:B------:R-:W2:Y:S04]  /*5b10*/  LDL.LU.64 R148, [R1+0x60] ;  /* 0x0000600001947983 */ /* 0x000ea80000300a00 */
[----:B------:R-:W3:Y:S04]  /*5b20*/  LDL.LU.64 R150, [R1+0x68] ;  /* 0x0000680001967983 */ /* 0x000ee80000300a00 */
[----:B---3--:R-:W-:Y:S04]  /*5b30*/  STL.64 [R1+0x8d0], R150 ;  /* 0x0008d09601007387 */ /* 0x008fe80000100a00 */
[----:B--2---:R-:W-:Y:S04]  /*5b40*/  STL.64 [R1+0x8c8], R148 ;  /* 0x0008c89401007387 */ /* 0x004fe80000100a00 */
[----:B----4-:R-:W-:Y:S04]  /*5b50*/  STL.64 [R1+0x8c0], R146 ;  /* 0x0008c09201007387 */ /* 0x010fe80000100a00 */
        /* <DEDUP_REMOVED lines=61> */
[----:B-1----:R-:W2:Y:S04]  /*5f30*/  LDL.LU.64 R24, [R1+0x200] ;  /* 0x0002000001187983 */ /* 0x002ea80000300a00 */
        /* <DEDUP_REMOVED lines=63> */
[----:B------:R-:W-:-:S02]  /*6330*/  UIADD3.64 UR40, UR44, 0x1fe, URZ ;  /* 0x000001fe2c287897 */ /* 0x000fc4000fffe03f */
[----:B------:R-:W-:Y:S01]  /*6340*/  UIADD3.64 UR48, UR44, 0x200, URZ ;  /* 0x000002002c307897 */ /* 0x000fe2000fffe03f */
[----:B------:R-:W3:Y:S01]  /*6350*/  LDL.LU.64 R152, [R1+0x70] ;  /* 0x0000700001987983 */ /* 0x000ee20000300a00 */
[----:B------:R-:W-:Y:S01]  /*6360*/  UMOV UR50, UR46 ;  /* 0x0000002e00327c82 */ /* 0x000fe20008000000 */
[----:B------:R-:W-:Y:S01]  /*6370*/  UMOV UR51, UR47 ;  /* 0x0000002f00337c82 */ /* 0x000fe20008000000 */
[----:B------:R-:W-:Y:S01]  /*6380*/  UIADD3.64 UR36, UR44, 0x202, URZ ;  /* 0x000002022c247897 */ /* 0x000fe2000fffe03f */
[----:B------:R-:W3:Y:S01]  /*6390*/  LDL.LU.64 R154, [R1+0x78] ;  /* 0x00007800019a7983 */ /* 0x000ee20000300a00 */
[----:B------:R-:W-:Y:S02]  /*63a0*/  UIADD3.64 UR32, UR44, 0x204, URZ ;  /* 0x000002042c207897 */ /* 0x000fe4000fffe03f */
[----:B------:R-:W-:Y:S01]  /*63b0*/  UIADD3.64 UR28, UR44, 0x9fe, URZ ;  /* 0x000009fe2c1c7897 */ /* 0x000fe2000fffe03f */
[----:B------:R-:W3:Y:S01]  /*63c0*/  LDL.LU.64 R156, [R1+0x80] ;  /* 0x00008000019c7983 */ /* 0x000ee20000300a00 */
[----:B------:R-:W-:-:S02]  /*63d0*/  UIADD3.64 UR24, UR44, 0xa00, URZ ;  /* 0x00000a002c187897 */ /* 0x000fc4000fffe03f */
[----:B------:R-:W-:Y:S01]  /*63e0*/  UIADD3.64 UR20, UR44, 0xa02, URZ ;  /* 0x00000a022c147897 */ /* 0x000fe2000fffe03f */
[----:B------:R-:W3:Y:S01]  /*63f0*/  LDL.LU.64 R158, [R1+0x88] ;  /* 0x00008800019e7983 */ /* 0x000ee20000300a00 */
[----:B------:R-:W-:-:S03]  /*6400*/  UIADD3.64 UR16, UR44, 0xa04, URZ ;  /* 0x00000a042c107897 */ /* 0x000fc6000fffe03f */
[----:B------:R-:W3:Y:S04]  /*6410*/  LDL.LU.64 R160, [R1+0x90] ;  /* 0x0000900001a07983 */ /* 0x000ee80000300a00 */
        /* <DEDUP_REMOVED lines=44> */
[----:B------:R-:W3:Y:S01]  /*66e0*/  LDL.LU.64 R250, [R1+0x1f8] ;  /* 0x0001f80001fa7983 */ /* 0x000ee20000300a00 */
        /* <DEDUP_REMOVED lines=95> */
[----:B-1----:R-:W3:Y:S04]  /*6ce0*/  LDL.LU.64 R150, [R1+0x8d0] ;  /* 0x0008d00001967983 */ /* 0x002ee80000300a00 */
        /* <DEDUP_REMOVED lines=13> */
[----:B------:R-:W-:-:S02]  /*6dc0*/  UIADD3.64 UR40, UR44, 0x3fe, URZ ;  /* 0x000003fe2c287897 */ /* 0x000fc4000fffe03f */
[----:B------:R-:W-:Y:S01]  /*6dd0*/  UIADD3.64 UR48, UR44, 0x400, URZ ;  /* 0x000004002c307897 */ /* 0x000fe2000fffe03f */
[----:B------:R-:W2:Y:S01]  /*6de0*/  LDL.LU.64 R122, [R1+0x860] ;  /* 0x00086000017a7983 */ /* 0x000ea20000300a00 */
[----:B------:R-:W-:Y:S01]  /*6df0*/  UMOV UR50, UR46 ;  /* 0x0000002e00327c82 */ /* 0x000fe20008000000 */
[----:B------:R-:W-:Y:S01]  /*6e00*/  UMOV UR51, UR47 ;  /* 0x0000002f00337c82 */ /* 0x000fe20008000000 */
[----:B------:R-:W-:Y:S01]  /*6e10*/  UIADD3.64 UR36, UR44, 0x402, URZ ;  /* 0x000004022c247897 */ /* 0x000fe2000fffe03f */
[----:B------:R-:W2:Y:S01]  /*6e20*/  LDL.LU.64 R120, [R1+0x858] ;  /* 0x0008580001787983 */ /* 0x000ea20000300a00 */
[----:B------:R-:W-:Y:S02]  /*6e30*/  UIADD3.64 UR32, UR44, 0x404, URZ ;  /* 0x000004042c207897 */ /* 0x000fe4000fffe03f */
[----:B------:R-:W-:Y:S01]  /*6e40*/  UIADD3.64 UR28, UR44, 0xbfe, URZ ;  /* 0x00000bfe2c1c7897 */ /* 0x000fe2000fffe03f */
[----:B------:R-:W2:Y:S01]  /*6e50*/  LDL.LU.64 R118, [R1+0x850] ;  /* 0x0008500001767983 */ /* 0x000ea20000300a00 */
[----:B------:R-:W-:-:S02]  /*6e60*/  UIADD3.64 UR24, UR44, 0xc00, URZ ;  /* 0x00000c002c187897 */ /* 0x000fc4000fffe03f */
[----:B------:R-:W-:Y:S01]  /*6e70*/  UIADD3.64 UR20, UR44, 0xc02, URZ ;  /* 0x00000c022c147897 */ /* 0x000fe2000fffe03f */
[----:B------:R-:W2:Y:S01]  /*6e80*/  LDL.LU.64 R116, [R1+0x848] ;  /* 0x0008480001747983 */ /* 0x000ea20000300a00 */
[----:B------:R-:W-:-:S03]  /*6e90*/  UIADD3.64 UR16, UR44, 0xc04, URZ ;  /* 0x00000c042c107897 */ /* 0x000fc6000fffe03f */
        /* <DEDUP_REMOVED lines=46> */
[----:B---3--:R-:W-:-:S06]  /*7180*/  WARPGROUP.ARRIVE ;  /* 0x00000000000079c5 */ /* 0x008fcc0000000000 */
        /* <DEDUP_REMOVED lines=30> */
[----:B------:R-:W-:Y:S04]  /*7370*/  STL.64 [R1], R124 ;  /* 0x0000007c01007387 */ /* 0x000fe80000100a00 */
        /* <DEDUP_REMOVED lines=60> */
[----:B------:R3:W-:Y:S04]  /*7740*/  STL.64 [R1+0x1e8], R246 ;  /* 0x0001e8f601007387 */ /* 0x0007e80000100a00 */
[----:B------:R3:W-:Y:S04]  /*7750*/  STL.64 [R1+0x1f0], R248 ;  /* 0x0001f0f801007387 */ /* 0x0007e80000100a00 */
[----:B------:R3:W-:Y:S04]  /*7760*/  STL.64 [R1+0x1f8], R250 ;  /* 0x0001f8fa01007387 */ /* 0x0007e80000100a00 */
[----:B-1----:R3:W5:Y:S04]  /*7770*/  LDL.LU R245, [R1+0x6d0] ;  /* 0x0006d00001f57983 */ /* 0x0027680000300800 */
        /* <DEDUP_REMOVED lines=15> */
[----:B------:R-:W-:Y:S02]  /*7870*/  UIADD3.64 UR36, UR44, 0x602, URZ ;  /* 0x000006022c247897 */ /* 0x000fe4000fffe03f */
[----:B------:R-:W-:Y:S02]  /*7880*/  UIADD3.64 UR32, UR44, 0x604, URZ ;  /* 0x000006042c207897 */ /* 0x000fe4000fffe03f */
[----:B------:R-:W-:Y:S02]  /*7890*/  UIADD3.64 UR28, UR44, 0xdfe, URZ ;  /* 0x00000dfe2c1c7897 */ /* 0x000fe4000fffe03f */
[----:B------:R-:W-:Y:S02]  /*78a0*/  UIADD3.64 UR24, UR44, 0xe00, URZ ;  /* 0x00000e002c187897 */ /* 0x000fe4000fffe03f */
[----:B------:R-:W-:Y:S02]  /*78b0*/  UIADD3.64 UR20, UR44, 0xe02, URZ ;  /* 0x00000e022c147897 */ /* 0x000fe4000fffe03f */
[----:B------:R-:W-:-:S02]  /*78c0*/  UIADD3.64 UR16, UR44, 0xe04, URZ ;  /* 0x00000e042c107897 */ /* 0x000fc4000fffe03f */
[----:B------:R-:W-:Y:S02]  /*78d0*/  UIADD3 UR15, UR15, 0x80, URZ ;  /* 0x000000800f0f7890 */ /* 0x000fe4000fffe03f */
[----:B------:R-:W-:-:S04]  /*78e0*/  UIADD3 UR56, UR56, 0x1, URZ ;  /* 0x0000000138387890 */ /* 0x000fc8000fffe03f */
[----:B------:R-:W-:Y:S01]  /*78f0*/  ISETP.LE.AND P0, PT, R2, UR15, PT ;  /* 0x0000000f02007c0c */ /* 0x000fe2000bf03270 */
[----:B------:R-:W-:-:S04]  /*7900*/  UISETP.NE.U32.AND UP0, UPT, UR56, 0x2, UPT ;  /* 0x000000023800788c */ /* 0x000fc8000bf05070 */
[----:B------:R-:W-:Y:S02]  /*7910*/  USEL UR8, URZ, 0x1, UP0 ;  /* 0x000000013f087887 */ /* 0x000fe40008000000 */
[----:B------:R-:W-:-:S04]  /*7920*/  USEL UR56, UR56, URZ, UP0 ;  /* 0x0000003f38387287 */ /* 0x000fc80008000000 */
[----:B------:R-:W-:Y:S01]  /*7930*/  LOP3.LUT R0, R0, UR8, RZ, 0x3c, !PT ;  /* 0x0000000800007c12 */ /* 0x000fe2000f8e3cff */
[----:B--2---:R-:W-:-:S06]  /*7940*/  WARPGROUP.ARRIVE ;  /* 0x00000000000079c5 */ /* 0x004fcc0000000000 */
[----:B------:R-:W-:Y:S01]  /*7950*/  HGMMA.64x256x16.F32 R24, gdesc[UR40].tnspB, R24, gsb0 ;  /* 0x43e00000281879f0 */ /* 0x000fe20008000818 */
[----:B------:R-:W-:Y:S01]  /*7960*/  UIADD3.64 UR40, UR44, 0x600, URZ ;  /* 0x000006002c287897 */ /* 0x000fe2000fffe03f */
[----:B------:R-:W-:Y:S01]  /*7970*/  UMOV UR42, UR46 ;  /* 0x0000002e002a7c82 */ /* 0x000fe20008000000 */
[----:B------:R-:W-:Y:S01]  /*7980*/  UMOV UR43, UR47 ;  /* 0x0000002f002b7c82 */ /* 0x000fe20008000000 */
[----:B------:R-:W-:Y:S02]  /*7990*/  WARPGROUP.DEPBAR.LE gsb0, 0x0 ;  /* 0x00008000000079c5 */ /* 0x000fe40000010000 */
[----:B------:R-:W-:-:S15]  /*79a0*/  WARPGROUP.ARRIVE ;  /* 0x00000000000079c5 */ /* 0x000fde0000000000 */
[----:B------:R-:W-:-:S07]  /*79b0*/  NOP ;  /* 0x0000000000007918 */ /* 0x000fce0000000000 */
        /* <DEDUP_REMOVED lines=26> */
[----:B---3--:R-:W-:Y:S05]  /*7b60*/  @!P0 BRA `(.L_x_49) ;  /* 0xffffffd000208947 */ /* 0x008fea000383ffff */
.L_x_47:
[----:B------:R-:W2:Y:S04]  /*7b70*/  LDL.LU R22, [R1+0x44c] ;  /* 0x00044c0001167983 */ /* 0x000ea80000300800 */
[----:B------:R-:W2:Y:S04]  /*7b80*/  LDL.LU R21, [R1+0x448] ;  /* 0x0004480001157983 */ /* 0x000ea80000300800 */
[----:B------:R-:W2:Y:S04]  /*7b90*/  LDL.LU R20, [R1+0x45c] ;  /* 0x00045c0001147983 */ /* 0x000ea80000300800 */
[----:B------:R-:W2:Y:S04]  /*7ba0*/  LDL.LU R19, [R1+0x458] ;  /* 0x0004580001137983 */ /* 0x000ea80000300800 */
[----:B------:R-:W2:Y:S04]  /*7bb0*/  LDL.LU R18, [R1+0x46c] ;  /* 0x00046c0001127983 */ /* 0x000ea80000300800 */
[----:B------:R-:W2:Y:S04]  /*7bc0*/  LDL.LU R17, [R1+0x468] ;  /* 0x0004680001117983 */ /* 0x000ea80000300800 */
[----:B------:R-:W2:Y:S04]  /*7bd0*/  LDL.LU R8, [R1+0x544] ;  /* 0x0005440001087983 */ /* 0x000ea80000300800 */
[----:B----4-:R-:W4:Y:S04]  /*7be0*/  LDL.LU R7, [R1+0x540] ;  /* 0x0005400001077983 */ /* 0x010f280000300800 */
[----:B------:R-:W4:Y:S04]  /*7bf0*/  LDL.LU R6, [R1+0x554] ;  /* 0x0005540001067983 */ /* 0x000f280000300800 */
[----:B------:R-:W4:Y:S04]  /*7c00*/  LDL.LU R5, [R1+0x550] ;  /* 0x0005500001057983 */ /* 0x000f280000300800 */
[----:B------:R-:W4:Y:S04]  /*7c10*/  LDL.LU R4, [R1+0x564] ;  /* 0x0005640001047983 */ /* 0x000f280000300800 */
[----:B-1-3--:R-:W3:Y:S04]  /*7c20*/  LDL.LU R2, [R1+0x560] ;  /* 0x0005600001027983 */ /* 0x00aee80000300800 */
[----:B------:R-:W4:Y:S04]  /*7c30*/  LDL.LU R16, [R1+0x47c] ;  /* 0x00047c0001107983 */ /* 0x000f280000300800 */
[----:B------:R-:W3:Y:S04]  /*7c40*/  LDL.LU R15, [R1+0x478] ;  /* 0x00047800010f7983 */ /* 0x000ee80000300800 */
[----:B------:R-:W3:Y:S04]  /*7c50*/  LDL.LU R14, [R1+0x4cc] ;  /* 0x0004cc00010e7983 */ /* 0x000ee80000300800 */
[----:B------:R-:W3:Y:S04]  /*7c60*/  LDL.LU R13, [R1+0x4c8] ;  /* 0x0004c800010d7983 */ /* 0x000ee80000300800 */
[----:B------:R-:W3:Y:S04]  /*7c70*/  LDL.LU R12, [R1+0x4dc] ;  /* 0x0004dc00010c7983 */ /* 0x000ee80000300800 */
[----:B------:R-:W3:Y:S04]  /*7c80*/  LDL.LU R11, [R1+0x4d8] ;  /* 0x0004d800010b7983 */ /* 0x000ee80000300800 */
[----:B------:R-:W3:Y:S04]  /*7c90*/  LDL.LU R10, [R1+0x4f4] ;  /* 0x0004f400010a7983 */ /* 0x000ee80000300800 */
[----:B------:R-:W3:Y:S04]  /*7ca0*/  LDL.LU R9, [R1+0x4f0] ;  /* 0x0004f00001097983 */ /* 0x000ee80000300800 */
[----:B------:R-:W2:Y:S04]  /*7cb0*/  LDL.LU R152, [R1+0x41c] ;  /* 0x00041c0001987983 */ /* 0x000ea80000300800 */
[----:B------:R-:W4:Y:S04]  /*7cc0*/  LDL.LU R23, [R1+0x418] ;  /* 0x0004180001177983 */ /* 0x000f280000300800 */
[----:B------:R-:W3:Y:S04]  /*7cd0*/  LDL.LU R154, [R1+0x404] ;  /* 0x00040400019a7983 */ /* 0x000ee80000300800 */
[----:B------:R-:W3:Y:S04]  /*7ce0*/  LDL.LU R153, [R1+0x400] ;  /* 0x0004000001997983 */ /* 0x000ee80000300800 */
[----:B------:R-:W-:Y:S04]  /*7cf0*/  STL [R1+0x7f4], R52 ;  /* 0x0007f43401007387 */ /* 0x000fe80000100800 */
[----:B------:R1:W-:Y:S04]  /*7d00*/  STL [R1+0x7f0], R53 ;  /* 0x0007f03501007387 */ /* 0x0003e80000100800 */
[----:B------:R-:W-:Y:S04]  /*7d10*/  STL [R1+0x7ec], R54 ;  /* 0x0007ec3601007387 */ /* 0x000fe80000100800 */
        /* <DEDUP_REMOVED lines=71> */
[----:B------:R-:W-:Y:S01]  /*8190*/  STL [R1+0x6cc], R126 ;  /* 0x0006cc7e01007387 */ /* 0x000fe20000100800 */
[----:B---3--:R-:W-:-:S03]  /*81a0*/  F2FP.F16.F32.PACK_AB R0, R154, R153 ;  /* 0x000000999a00723e */ /* 0x008fc600000000ff */
        /* <DEDUP_REMOVED lines=23> */
[----:B------:R3:W-:Y:S04]  /*8320*/  STL [R1+0x66c], R150 ;  /* 0x00066c9601007387 */ /* 0x0007e80000100800 */
[----:B------:R3:W-:Y:S04]  /*8330*/  STL [R1+0x668], R151 ;  /* 0x0006689701007387 */ /* 0x0007e80000100800 */
[----:B------:R3:W-:Y:S04]  /*8340*/  STL [R1+0x650], R0 ;  /* 0x0006500001007387 */ /* 0x0007e80000100800 */
[----:B------:R-:W3:Y:S04]  /*8350*/  LDL.LU R198, [R1+0x40c] ;  /* 0x00040c0001c67983 */ /* 0x000ee80000300800 */
[----:B------:R-:W3:Y:S04]  /*8360*/  LDL.LU R197, [R1+0x408] ;  /* 0x0004080001c57983 */ /* 0x000ee80000300800 */
[----:B------:R-:W3:Y:S04]  /*8370*/  LDL.LU R196, [R1+0x414] ;  /* 0x0004140001c47983 */ /* 0x000ee80000300800 */
[----:B------:R-:W3:Y:S01]  /*8380*/  LDL.LU R195, [R1+0x410] ;  /* 0x0004100001c37983 */ /* 0x000ee20000300800 */
[----:B--2---:R-:W-:-:S02]  /*8390*/  IMAD.MOV.U32 R194, RZ, RZ, R152 ;  /* 0x000000ffffc27224 */ /* 0x004fc400078e0098 */
[----:B----4-:R-:W-:Y:S01]  /*83a0*/  IMAD.MOV.U32 R193, RZ, RZ, R23 ;  /* 0x000000ffffc17224 */ /* 0x010fe200078e0017 */
[----:B------:R-:W2:Y:S04]  /*83b0*/  LDL.LU R192, [R1+0x424] ;  /* 0x0004240001c07983 */ /* 0x000ea80000300800 */
[----:B------:R-:W2:Y:S04]  /*83c0*/  LDL.LU R191, [R1+0x420] ;  /* 0x0004200001bf7983 */ /* 0x000ea80000300800 */
[----:B------:R-:W4:Y:S04]  /*83d0*/  LDL.LU R190, [R1+0x42c] ;  /* 0x00042c0001be7983 */ /* 0x000f280000300800 */
[----:B------:R-:W4:Y:S04]  /*83e0*/  LDL.LU R189, [R1+0x428] ;  /* 0x0004280001bd7983 */ /* 0x000f280000300800 */
[----:B------:R-:W4:Y:S04]  /*83f0*/  LDL.LU R188, [R1+0x434] ;  /* 0x0004340001bc7983 */ /* 0x000f280000300800 */
[----:B------:R-:W4:Y:S04]  /*8400*/  LDL.LU R187, [R1+0x430] ;  /* 0x0004300001bb7983 */ /* 0x000f280000300800 */
[----:B------:R-:W4:Y:S04]  /*8410*/  LDL.LU R186, [R1+0x43c] ;  /* 0x00043c0001ba7983 */ /* 0x000f280000300800 */
[----:B------:R-:W4:Y:S04]  /*8420*/  LDL.LU R185, [R1+0x438] ;  /* 0x0004380001b97983 */ /* 0x000f280000300800 */
[----:B------:R-:W4:Y:S04]  /*8430*/  LDL.LU R184, [R1+0x444] ;  /* 0x0004440001b87983 */ /* 0x000f280000300800 */
[----:B------:R-:W4:Y:S01]  /*8440*/  LDL.LU R183, [R1+0x440] ;  /* 0x0004400001b77983 */ /* 0x000f220000300800 */
[----:B------:R-:W-:-:S02]  /*8450*/  IMAD.MOV.U32 R182, RZ, RZ, R22 ;  /* 0x000000ffffb67224 */ /* 0x000fc400078e0016 */
[----:B------:R-:W-:Y:S01]  /*8460*/  IMAD.MOV.U32 R181, RZ, RZ, R21 ;  /* 0x000000ffffb57224 */ /* 0x000fe200078e0015 */
[----:B------:R-:W4:Y:S04]  /*8470*/  LDL.LU R180, [R1+0x454] ;  /* 0x0004540001b47983 */ /* 0x000f280000300800 */
[----:B------:R-:W4:Y:S01]  /*8480*/  LDL.LU R179, [R1+0x450] ;  /* 0x0004500001b37983 */ /* 0x000f220000300800 */
[----:B------:R-:W-:Y:S02]  /*8490*/  IMAD.MOV.U32 R178, RZ, RZ, R20 ;  /* 0x000000ffffb27224 */ /* 0x000fe400078e0014 */
[----:B------:R-:W-:Y:S01]  /*84a0*/  IMAD.MOV.U32 R177, RZ, RZ, R19 ;  /* 0x000000ffffb17224 */ /* 0x000fe200078e0013 */
        /* <DEDUP_REMOVED lines=40> */
[----:B-1----:R-:W-:Y:S02]  /*8730*/  F2FP.F16.F32.PACK_AB R53, R182, R181 ;  /* 0x000000b5b635723e */ /* 0x002fe400000000ff */
[----:B------:R-:W-:Y:S01]  /*8740*/  F2FP.F16.F32.PACK_AB R252, R170, R169 ;  /* 0x000000a9aafc723e */ /* 0x000fe200000000ff */
[----:B------:R-:W-:Y:S01]  /*8750*/  BAR.SYNC.DEFER_BLOCKING 0x0 ;  /* 0x0000000000007b1d */ /* 0x000fe20000010000 */
[----:B------:R-:W-:-:S02]  /*8760*/  F2FP.F16.F32.PACK_AB R17, R18, R17 ;  /* 0x000000111211723e */ /* 0x000fc400000000ff */
[----:B------:R-:W-:Y:S02]  /*8770*/  F2FP.F16.F32.PACK_AB R11, R12, R11 ;  /* 0x0000000b0c0b723e */ /* 0x000fe400000000ff */
[----:B------:R-:W-:Y:S02]  /*8780*/  F2FP.F16.F32.PACK_AB R3, R194, R193 ;  /* 0x000000c1c203723e */ /* 0x000fe400000000ff */
[----:B---3--:R-:W-:Y:S02]  /*8790*/  F2FP.F16.F32.PACK_AB R150, R198, R197 ;  /* 0x000000c5c696723e */ /* 0x008fe400000000ff */
[----:B------:R-:W-:Y:S02]  /*87a0*/  F2FP.F16.F32.PACK_AB R151, R196, R195 ;  /* 0x000000c3c497723e */ /* 0x000fe400000000ff */
[----:B--2---:R-:W-:Y:S02]  /*87b0*/  F2FP.F16.F32.PACK_AB R130, R192, R191 ;  /* 0x000000bfc082723e */ /* 0x004fe400000000ff */
[----:B----4-:R-:W-:-:S02]  /*87c0*/  F2FP.F16.F32.PACK_AB R131, R190, R189 ;  /* 0x000000bdbe83723e */ /* 0x010fc400000000ff */
[----:B------:R-:W-:Y:S02]  /*87d0*/  F2FP.F16.F32.PACK_AB R132, R188, R187 ;  /* 0x000000bbbc84723e */ /* 0x000fe400000000ff */
[----:B------:R-:W-:Y:S02]  /*87e0*/  F2FP.F16.F32.PACK_AB R133, R186, R185 ;  /* 0x000000b9ba85723e */ /* 0x000fe400000000ff */
[----:B------:R-:W-:Y:S02]  /*87f0*/  F2FP.F16.F32.PACK_AB R0, R184, R183 ;  /* 0x000000b7b800723e */ /* 0x000fe400000000ff */
[----:B------:R-:W-:-:S03]  /*8800*/  F2FP.F16.F32.PACK_AB R52, R180, R179 ;  /* 0x000000b3b434723e */ /* 0x000fc600000000ff */
[----:B------:R1:W-:Y:S01]  /*8810*/  STL [R1+0x630], R0 ;  /* 0x0006300001007387 */ /* 0x0003e20000100800 */
[----:B------:R-:W-:-:S03]  /*8820*/  F2FP.F16.F32.PACK_AB R146, R168, R167 ;  /* 0x000000a7a892723e */ /* 0x000fc600000000ff */
[----:B------:R2:W-:Y:S01]  /*8830*/  STL [R1+0x634], R53 ;  /* 0x0006343501007387 */ /* 0x0005e20000100800 */
[----:B-1----:R-:W-:Y:S02]  /*8840*/  F2FP.F16.F32.PACK_AB R0, R178, R177 ;  /* 0x000000b1b200723e */ /* 0x002fe400000000ff */
[----:B------:R-:W-:Y:S01]  /*8850*/  F2FP.F16.F32.PACK_AB R147, R166, R165 ;  /* 0x000000a5a693723e */ /* 0x000fe200000000ff */
[----:B------:R1:W-:Y:S01]  /*8860*/  STL [R1+0x638], R52 ;  /* 0x0006383401007387 */ /* 0x0003e20000100800 */
[----:B------:R-:W-:-:S03]  /*8870*/  F2FP.F16.F32.PACK_AB R148, R164, R163 ;  /* 0x000000a3a494723e */ /* 0x000fc600000000ff */
[----:B------:R3:W-:Y:S01]  /*8880*/  STL [R1+0x63c], R0 ;  /* 0x00063c0001007387 */ /* 0x0007e20000100800 */
[----:B--2---:R-:W-:Y:S02]  /*8890*/  F2FP.F16.F32.PACK_AB R53, R176, R175 ;  /* 0x000000afb035723e */ /* 0x004fe400000000ff */
[----:B------:R-:W-:-:S03]  /*88a0*/  F2FP.F16.F32.PACK_AB R149, R162, R161 ;  /* 0x000000a1a295723e */ /* 0x000fc600000000ff */
[----:B------:R-:W-:Y:S01]  /*88b0*/  STL [R1+0x620], R53 ;  /* 0x0006203501007387 */ /* 0x000fe20000100800 */
[----:B-1----:R-:W-:Y:S02]  /*88c0*/  F2FP.F16.F32.PACK_AB R52, R174, R173 ;  /* 0x000000adae34723e */ /* 0x002fe400000000ff */
[----:B------:R-:W-:-:S03]  /*88d0*/  F2FP.F16.F32.PACK_AB R126, R160, R159 ;  /* 0x0000009fa07e723e */ /* 0x000fc600000000ff */
[----:B------:R-:W-:Y:S01]  /*88e0*/  STL [R1+0x624], R52 ;  /* 0x0006243401007387 */ /* 0x000fe20000100800 */
[----:B---3--:R-:W-:Y:S02]  /*88f0*/  F2FP.F16.F32.PACK_AB R0, R172, R171 ;  /* 0x000000abac00723e */ /* 0x008fe400000000ff */
[----:B------:R-:W-:-:S03]  /*8900*/  F2FP.F16.F32.PACK_AB R127, R158, R157 ;  /* 0x0000009d9e7f723e */ /* 0x000fc600000000ff */
[----:B------:R1:W-:Y:S01]  /*8910*/  STL [R1+0x628], R0 ;  /* 0x0006280001007387 */ /* 0x0003e20000100800 */
[----:B------:R-:W-:-:S03]  /*8920*/  F2FP.F16.F32.PACK_AB R128, R156, R155 ;  /* 0x0000009b9c80723e */ /* 0x000fc600000000ff */
[----:B------:R2:W-:Y:S01]  /*8930*/  STL [R1+0x660], R252 ;  /* 0x000660fc01007387 */ /* 0x0005e20000100800 */
[----:B------:R-:W-:Y:S02]  /*8940*/  F2FP.F16.F32.PACK_AB R129, R154, R153 ;  /* 0x000000999a81723e */ /* 0x000fe400000000ff */
[----:B------:R-:W-:Y:S02]  /*8950*/  F2FP.F16.F32.PACK_AB R23, R152, R23 ;  /* 0x000000179817723e */ /* 0x000fe400000000ff */
[----:B------:R-:W-:-:S03]  /*8960*/  F2FP.F16.F32.PACK_AB R19, R20, R19 ;  /* 0x000000131413723e */ /* 0x000fc600000000ff */
[----:B------:R-:W-:Y:S01]  /*8970*/  STL [R1+0x4a0], R23 ;  /* 0x0004a01701007387 */ /* 0x000fe20000100800 */
[----:B-1----:R-:W-:Y:S01]  /*8980*/  F2FP.F16.F32.PACK_AB R0, R22, R21 ;  /* 0x000000151600723e */ /* 0x002fe200000000ff */
[----:B------:R-:W-:Y:S01]  /*8990*/  IMAD.MOV.U32 R170, RZ, RZ, R4 ;  /* 0x000000ffffaa7224 */ /* 0x000fe200078e0004 */
[----:B------:R-:W-:Y:S01]  /*89a0*/  F2FP.F16.F32.PACK_AB R24, R25, R24 ;  /* 0x000000181918723e */ /* 0x000fe200000000ff */
[----:B------:R-:W-:Y:S01]  /*89b0*/  IMAD.MOV.U32 R169, RZ, RZ, R2 ;  /* 0x000000ffffa97224 */ /* 0x000fe200078e0002 */
[----:B------:R-:W-:Y:S01]  /*89c0*/  F2FP.F16.F32.PACK_AB R32, R33, R32 ;  /* 0x000000202120723e */ /* 0x000fe200000000ff */
[----:B------:R1:W-:Y:S01]  /*89d0*/  STL [R1+0x4a4], R0 ;  /* 0x0004a40001007387 */ /* 0x0003e20000100800 */
[----:B------:R-:W-:Y:S01]  /*89e0*/  F2FP.F16.F32.PACK_AB R40, R41, R40 ;  /* 0x000000282928723e */ /* 0x000fe200000000ff */
[----:B------:R-:W3:Y:S02]  /*89f0*/  @!P1 SYNCS.CCTL.IV [UR59+0x40000] ;  /* 0x04000000ff0099b1 */ /* 0x000ee4000800003b */
[----:B------:R-:W-:Y:S04]  /*8a00*/  STL [R1+0x4a8], R19 ;  /* 0x0004a81301007387 */ /* 0x000fe80000100800 */
[----:B------:R-:W-:Y:S01]  /*8a10*/  STL [R1+0x4ac], R17 ;  /* 0x0004ac1101007387 */ /* 0x000fe20000100800 */
[----:B--2---:R-:W-:-:S02]  /*8a20*/  F2FP.F16.F32.PACK_AB R252, R14, R13 ;  /* 0x0000000d0efc723e */ /* 0x004fc400000000ff */
[----:B-1----:R-:W-:Y:S01]  /*8a30*/  F2FP.F16.F32.PACK_AB R0, R16, R15 ;  /* 0x0000000f1000723e */ /* 0x002fe200000000ff */
[----:B------:R-:W-:Y:S02]  /*8a40*/  IMAD.MOV.U32 R178, RZ, RZ, R8 ;  /* 0x000000ffffb27224 */ /* 0x000fe400078e0008 */
[----:B------:R-:W-:Y:S01]  /*8a50*/  IMAD.MOV.U32 R177, RZ, RZ, R7 ;  /* 0x000000ffffb17224 */ /* 0x000fe200078e0007 */
[----:B------:R-:W-:Y:S04]  /*8a60*/  STL [R1+0x664], R252 ;  /* 0x000664fc01007387 */ /* 0x000fe80000100800 */
[----:B------:R1:W-:Y:S04]  /*8a70*/  STL [R1+0x490], R0 ;  /* 0x0004900001007387 */ /* 0x0003e80000100800 */
[----:B------:R-:W2:Y:S01]  /*8a80*/  LDL.LU R192, [R1+0x50c] ;  /* 0x00050c0001c07983 */ /* 0x000ea20000300800 */
[----:B------:R-:W-:-:S02]  /*8a90*/  IMAD.MOV.U32 R174, RZ, RZ, R6 ;  /* 0x000000ffffae7224 */ /* 0x000fc400078e0006 */
[----:B------:R-:W-:Y:S01]  /*8aa0*/  IMAD.MOV.U32 R173, RZ, RZ, R5 ;  /* 0x000000ffffad7224 */ /* 0x000fe200078e0005 */
[----:B------:R-:W-:Y:S01]  /*8ab0*/  F2FP.F16.F32.PACK_AB R25, R27, R26 ;  /* 0x0000001a1b19723e */ /* 0x000fe200000000ff */
[----:B---3--:R-:W-:Y:S01]  /*8ac0*/  BAR.SYNC.DEFER_BLOCKING 0x0 ;  /* 0x0000000000007b1d */ /* 0x008fe20000010000 */
[----:B-1----:R-:W-:-:S05]  /*8ad0*/  F2FP.F16.F32.PACK_AB R0, R10, R9 ;  /* 0x000000090a00723e */ /* 0x002fca00000000ff */
[----:B------:R1:W-:Y:S04]  /*8ae0*/  STL [R1+0x498], R11 ;  /* 0x0004980b01007387 */ /* 0x0003e80000100800 */
[----:B------:R-:W2:Y:S04]  /*8af0*/  LDL.LU R191, [R1+0x508] ;  /* 0x0005080001bf7983 */ /* 0x000ea80000300800 */
[----:B------:R3:W-:Y:S04]  /*8b00*/  STL [R1+0x49c], R0 ;  /* 0x00049c0001007387 */ /* 0x0007e80000100800 */
[----:B------:R-:W4:Y:S04]  /*8b10*/  LDL.LU R190, [R1+0x514] ;  /* 0x0005140001be7983 */ /* 0x000f280000300800 */
[----:B------:R-:W4:Y:S01]  /*8b20*/  LDL.LU R189, [R1+0x510] ;  /* 0x0005100001bd7983 */ /* 0x000f220000300800 */
[----:B------:R-:W-:Y:S01]  /*8b30*/  F2FP.F16.F32.PACK_AB R52, R178, R177 ;  /* 0x000000b1b234723e */ /* 0x000fe200000000ff */
[----:B------:R-:W4:Y:S02]  /*8b40*/  @!P1 SYNCS.CCTL.IV [UR59+0x40008] ;  /* 0x04000800ff0099b1 */ /* 0x000f24000800003b */
        /* <DEDUP_REMOVED lines=10> */
[----:B------:R-:W3:Y:S04]  /*8bf0*/  LDL.LU R176, [R1+0x54c] ;  /* 0x00054c0001b07983 */ /* 0x000ee80000300800 */
[----:B------:R-:W3:Y:S04]  /*8c00*/  LDL.LU R175, [R1+0x548] ;  /* 0x0005480001af7983 */ /* 0x000ee80000300800 */
        /* <DEDUP_REMOVED lines=33> */
[----:B-1----:R-:W4:Y:S04]  /*8e20*/  LDL.LU R11, [R1+0x5d8] ;  /* 0x0005d800010b7983 */ /* 0x002f280000300800 */
        /* <DEDUP_REMOVED lines=8> */
[----:B------:R-:W-:-:S03]  /*8eb0*/  F2FP.F16.F32.PACK_AB R53, R174, R173 ;  /* 0x000000adae35723e */ /* 0x000fc600000000ff */
[----:B------:R2:W-:Y:S01]  /*8ec0*/  STL [R1+0x460], R52 ;  /* 0x0004603401007387 */ /* 0x0005e20000100800 */
[----:B---3--:R-:W-:-:S05]  /*8ed0*/  F2FP.F16.F32.PACK_AB R0, R176, R175 ;  /* 0x000000afb000723e */ /* 0x008fca00000000ff */
[----:B------:R1:W-:Y:S01]  /*8ee0*/  STL [R1+0x464], R0 ;  /* 0x0004640001007387 */ /* 0x0003e20000100800 */
[----:B--2---:R-:W-:-:S03]  /*8ef0*/  F2FP.F16.F32.PACK_AB R52, R172, R171 ;  /* 0x000000abac34723e */ /* 0x004fc600000000ff */
[----:B------:R4:W-:Y:S01]  /*8f00*/  STL [R1+0x468], R53 ;  /* 0x0004683501007387 */ /* 0x0009e20000100800 */
[----:B-1----:R-:W-:-:S03]  /*8f10*/  F2FP.F16.F32.PACK_AB R0, R170, R169 ;  /* 0x000000a9aa00723e */ /* 0x002fc600000000ff */
[----:B------:R1:W-:Y:S04]  /*8f20*/  STL [R1+0x46c], R52 ;  /* 0x00046c3401007387 */ /* 0x0003e80000100800 */
[----:B------:R2:W-:Y:S01]  /*8f30*/  STL [R1+0x450], R0 ;  /* 0x0004500001007387 */ /* 0x0005e20000100800 */
[----:B----4-:R-:W-:Y:S02]  /*8f40*/  F2FP.F16.F32.PACK_AB R53, R168, R167 ;  /* 0x000000a7a835723e */ /* 0x010fe400000000ff */
[----:B-1----:R-:W-:-:S03]  /*8f50*/  F2FP.F16.F32.PACK_AB R52, R166, R165 ;  /* 0x000000a5a634723e */ /* 0x002fc600000000ff */
[----:B------:R-:W-:Y:S01]  /*8f60*/  STL [R1+0x454], R53 ;  /* 0x0004543501007387 */ /* 0x000fe20000100800 */
[----:B--2---:R-:W-:-:S03]  /*8f70*/  F2FP.F16.F32.PACK_AB R0, R164, R163 ;  /* 0x000000a3a400723e */ /* 0x004fc600000000ff */
[----:B------:R-:W-:Y:S04]  /*8f80*/  STL [R1+0x458], R52 ;  /* 0x0004583401007387 */ /* 0x000fe80000100800 */
[----:B------:R1:W-:Y:S02]  /*8f90*/  STL [R1+0x45c], R0 ;  /* 0x00045c0001007387 */ /* 0x0003e40000100800 */
[----:B-1----:R-:W-:-:S05]  /*8fa0*/  F2FP.F16.F32.PACK_AB R0, R18, R17 ;  /* 0x000000111200723e */ /* 0x002fca00000000ff */
[----:B------:R1:W-:Y:S01]  /*8fb0*/  STL [R1+0x420], R0 ;  /* 0x0004200001007387 */ /* 0x0003e20000100800 */
[----:B------:R-:W-:Y:S02]  /*8fc0*/  F2FP.F16.F32.PACK_AB R15, R16, R15 ;  /* 0x0000000f100f723e */ /* 0x000fe400000000ff */
[----:B------:R-:W-:-:S03]  /*8fd0*/  F2FP.F16.F32.PACK_AB R13, R14, R13 ;  /* 0x0000000d0e0d723e */ /* 0x000fc600000000ff */
[----:B------:R-:W-:Y:S01]  /*8fe0*/  STL [R1+0x424], R15 ;  /* 0x0004240f01007387 */ /* 0x000fe20000100800 */
[----:B-1----:R-:W-:-:S03]  /*8ff0*/  F2FP.F16.F32.PACK_AB R0, R12, R11 ;  /* 0x0000000b0c00723e */ /* 0x002fc600000000ff */
[----:B------:R-:W-:Y:S04]  /*9000*/  STL [R1+0x428], R13 ;  /* 0x0004280d01007387 */ /* 0x000fe80000100800 */
[----:B------:R1:W-:Y:S01]  /*9010*/  STL [R1+0x42c], R0 ;  /* 0x00042c0001007387 */ /* 0x0003e20000100800 */
[----:B------:R-:W-:Y:S02]  /*9020*/  F2FP.F16.F32.PACK_AB R9, R10, R9 ;  /* 0x000000090a09723e */ /* 0x000fe400000000ff */
[----:B------:R-:W-:-:S03]  /*9030*/  F2FP.F16.F32.PACK_AB R7, R8, R7 ;  /* 0x000000070807723e */ /* 0x000fc600000000ff */
[----:B------:R-:W-:Y:S04]  /*9040*/  STL [R1+0x410], R9 ;  /* 0x0004100901007387 */ /* 0x000fe80000100800 */
[----:B------:R-:W-:Y:S01]  /*9050*/  STL [R1+0x414], R7 ;  /* 0x0004140701007387 */ /* 0x000fe20000100800 */
[----:B-1----:R-:W-:-:S03]  /*9060*/  F2FP.F16.F32.PACK_AB R0, R6, R5 ;  /* 0x000000050600723e */ /* 0x002fc600000000ff */
[----:B------:R-:W2:Y:S04]  /*9070*/  LDL.LU R58, [R1+0x204] ;  /* 0x00020400013a7983 */ /* 0x000ea80000300800 */
[----:B------:R1:W-:Y:S04]  /*9080*/  STL [R1+0x418], R0 ;  /* 0x0004180001007387 */ /* 0x0003e80000100800 */
[----:B------:R-:W2:Y:S04]  /*9090*/  LDL.LU R57, [R1+0x200] ;  /* 0x0002000001397983 */ /* 0x000ea80000300800 */
[----:B------:R-:W3:Y:S04]  /*90a0*/  LDL.LU R56, [R1+0x20c] ;  /* 0x00020c0001387983 */ /* 0x000ee80000300800 */
[----:B------:R-:W3:Y:S04]  /*90b0*/  LDL.LU R55, [R1+0x208] ;  /* 0x0002080001377983 */ /* 0x000ee80000300800 */
[----:B------:R-:W4:Y:S04]  /*90c0*/  LDL.LU R54, [R1+0x214] ;  /* 0x0002140001367983 */ /* 0x000f280000300800 */
[----:B------:R-:W4:Y:S04]  /*90d0*/  LDL.LU R53, [R1+0x210] ;  /* 0x0002100001357983 */ /* 0x000f280000300800 */
[----:B------:R-:W2:Y:S04]  /*90e0*/  LDL.LU R52, [R1+0x21c] ;  /* 0x00021c0001347983 */ /* 0x000ea80000300800 */
[----:B-1----:R-:W2:Y:S04]  /*90f0*/  LDL.LU R0, [R1+0x218] ;  /* 0x0002180001007983 */ /* 0x002ea80000300800 */
[----:B------:R-:W3:Y:S04]  /*9100*/  LDL.LU R251, [R1+0x224] ;  /* 0x0002240001fb7983 */ /* 0x000ee80000300800 */
[----:B------:R-:W3:Y:S04]  /*9110*/  LDL.LU R250, [R1+0x220] ;  /* 0x0002200001fa7983 */ /* 0x000ee80000300800 */
[----:B------:R-:W4:Y:S04]  /*9120*/  LDL.LU R249, [R1+0x22c] ;  /* 0x00022c0001f97983 */ /* 0x000f280000300800 */
[----:B------:R-:W4:Y:S04]  /*9130*/  LDL.LU R248, [R1+0x228] ;  /* 0x0002280001f87983 */ /* 0x000f280000300800 */
[----:B------:R-:W3:Y:S04]  /*9140*/  LDL.LU R247, [R1+0x234] ;  /* 0x0002340001f77983 */ /* 0x000ee80000300800 */
[----:B------:R-:W3:Y:S04]  /*9150*/  LDL.LU R246, [R1+0x230] ;  /* 0x0002300001f67983 */ /* 0x000ee80000300800 */
[----:B------:R-:W3:Y:S04]  /*9160*/  LDL.LU R244, [R1+0x23c] ;  /* 0x00023c0001f47983 */ /* 0x000ee80000300800 */
[----:B------:R-:W3:Y:S04]  /*9170*/  LDL.LU R243, [R1+0x238] ;  /* 0x0002380001f37983 */ /* 0x000ee80000300800 */
[----:B------:R-:W2:Y:S04]  /*9180*/  LDL.LU R242, [R1+0x244] ;  /* 0x0002440001f27983 */ /* 0x000ea80000300800 */
[----:B------:R-:W2:Y:S04]  /*9190*/  LDL.LU R241, [R1+0x240] ;  /* 0x0002400001f17983 */ /* 0x000ea80000300800 */
[----:B------:R-:W3:Y:S04]  /*91a0*/  LDL.LU R240, [R1+0x24c] ;  /* 0x00024c0001f07983 */ /* 0x000ee80000300800 */
        /* <DEDUP_REMOVED lines=40> */
[----:B------:R-:W3:Y:S01]  /*9430*/  LDL.LU R199, [R1+0x2e8] ;  /* 0x0002e80001c77983 */ /* 0x000ee20000300800 */
[----:B------:R-:W-:-:S03]  /*9440*/  F2FP.F16.F32.PACK_AB R142, R194, R193 ;  /* 0x000000c1c28e723e */ /* 0x000fc600000000ff */
        /* <DEDUP_REMOVED lines=84> */
[----:B----4-:R-:W-:-:S02]  /*9990*/  F2FP.F16.F32.PACK_AB R115, R249, R248 ;  /* 0x000000f8f973723e */ /* 0x010fc400000000ff */
[----:B--2---:R-:W-:Y:S02]  /*99a0*/  F2FP.F16.F32.PACK_AB R248, R242, R241 ;  /* 0x000000f1f2f8723e */ /* 0x004fe400000000ff */
[----:B---3--:R-:W-:Y:S02]  /*99b0*/  F2FP.F16.F32.PACK_AB R241, R232, R231 ;  /* 0x000000e7e8f1723e */ /* 0x008fe400000000ff */
[----:B------:R-:W-:Y:S02]  /*99c0*/  F2FP.F16.F32.PACK_AB R232, R226, R225 ;  /* 0x000000e1e2e8723e */ /* 0x000fe400000000ff */
[----:B------:R-:W-:Y:S02]  /*99d0*/  F2FP.F16.F32.PACK_AB R225, R216, R215 ;  /* 0x000000d7d8e1723e */ /* 0x000fe400000000ff */
[----:B------:R-:W-:Y:S02]  /*99e0*/  F2FP.F16.F32.PACK_AB R249, R240, R239 ;  /* 0x000000eff0f9723e */ /* 0x000fe400000000ff */
[----:B------:R-:W-:-:S02]  /*99f0*/  F2FP.F16.F32.PACK_AB R216, R210, R209 ;  /* 0x000000d1d2d8723e */ /* 0x000fc400000000ff */
[----:B------:R-:W-:Y:S02]  /*9a00*/  F2FP.F16.F32.PACK_AB R240, R234, R233 ;  /* 0x000000e9eaf0723e */ /* 0x000fe400000000ff */
[----:B------:R-:W-:Y:S02]  /*9a10*/  F2FP.F16.F32.PACK_AB R233, R224, R223 ;  /* 0x000000dfe0e9723e */ /* 0x000fe400000000ff */
[----:B------:R-:W-:Y:S02]  /*9a20*/  F2FP.F16.F32.PACK_AB R224, R218, R217 ;  /* 0x000000d9dae0723e */ /* 0x000fe400000000ff */
[----:B------:R-:W-:Y:S02]  /*9a30*/  F2FP.F16.F32.PACK_AB R217, R208, R207 ;  /* 0x000000cfd0d9723e */ /* 0x000fe400000000ff */
[----:B------:R-:W-:Y:S02]  /*9a40*/  F2FP.F16.F32.PACK_AB R208, R202, R201 ;  /* 0x000000c9cad0723e */ /* 0x000fe400000000ff */
[----:B------:R-:W-:-:S02]  /*9a50*/  F2FP.F16.F32.PACK_AB R209, R200, R199 ;  /* 0x000000c7c8d1723e */ /* 0x000fc400000000ff */
[----:B------:R-:W-:Y:S02]  /*9a60*/  F2FP.F16.F32.PACK_AB R137, R52, R0 ;  /* 0x000000003489723e */ /* 0x000fe400000000ff */
[----:B------:R-:W-:Y:S01]  /*9a70*/  F2FP.F16.F32.PACK_AB R114, R251, R250 ;  /* 0x000000fafb72723e */ /* 0x000fe200000000ff */
[----:B------:R-:W2:Y:S01]  /*9a80*/  LDL.LU R52, [R1+0x4] ;  /* 0x0000040001347983 */ /* 0x000ea20000300800 */
        /* <DEDUP_REMOVED lines=33> */
[----:B------:R-:W2:Y:S04]  /*9ca0*/  LDL.LU R8, [R1] ;  /* 0x0000000001087983 */ /* 0x000ea80000300800 */
[----:B------:R-:W3:Y:S04]  /*9cb0*/  LDL.LU R53, [R1+0xc] ;  /* 0x00000c0001357983 */ /* 0x000ee80000300800 */
[----:B------:R-:W3:Y:S04]  /*9cc0*/  LDL.LU R9, [R1+0x8] ;  /* 0x0000080001097983 */ /* 0x000ee80000300800 */
[----:B------:R-:W4:Y:S04]  /*9cd0*/  LDL.LU R54, [R1+0x14] ;  /* 0x0000140001367983 */ /* 0x000f280000300800 */
[----:B------:R-:W4:Y:S01]  /*9ce0*/  LDL.LU R10, [R1+0x10] ;  /* 0x00001000010a7983 */ /* 0x000f220000300800 */
[----:B------:R-:W-:-:S03]  /*9cf0*/  F2FP.F16.F32.PACK_AB R19, R5, R4 ;  /* 0x000000040513723e */ /* 0x000fc600000000ff */
[----:B------:R-:W4:Y:S04]  /*9d00*/  LDL.LU R55, [R1+0x1c] ;  /* 0x00001c0001377983 */ /* 0x000f280000300800 */
[----:B------:R-:W4:Y:S04]  /*9d10*/  LDL.LU R11, [R1+0x18] ;  /* 0x00001800010b7983 */ /* 0x000f280000300800 */
[----:B------:R-:W4:Y:S01]  /*9d20*/  LDL.LU R56, [R1+0x24] ;  /* 0x0000240001387983 */ /* 0x000f220000300800 */
[----:B------:R-:W-:-:S03]  /*9d30*/  F2FP.F16.F32.PACK_AB R18, R7, R6 ;  /* 0x000000060712723e */ /* 0x000fc600000000ff */
[----:B------:R-:W4:Y:S04]  /*9d40*/  LDL.LU R4, [R1+0x20] ;  /* 0x0000200001047983 */ /* 0x000f280000300800 */
[----:B------:R-:W4:Y:S04]  /*9d50*/  LDL.LU R57, [R1+0x2c] ;  /* 0x00002c0001397983 */ /* 0x000f280000300800 */
[----:B------:R-:W4:Y:S04]  /*9d60*/  LDL.LU R5, [R1+0x28] ;  /* 0x0000280001057983 */ /* 0x000f280000300800 */
        /* <DEDUP_REMOVED lines=116> */
[----:B------:R-:W4:Y:S01]  /*a4b0*/  LDL.LU R237, [R1+0x1c8] ;  /* 0x0001c80001ed7983 */ /* 0x000f220000300800 */
[----:B-----5:R-:W-:-:S03]  /*a4c0*/  IMAD.SHL.U32 R0, R245, 0x80, RZ ;  /* 0x00000080f5007824 */ /* 0x020fc600078e00ff */
[----:B------:R-:W4:Y:S01]  /*a4d0*/  LDL.LU R110, [R1+0x1d4] ;  /* 0x0001d400016e7983 */ /* 0x000f220000300800 */
[----:B------:R-:W-:-:S03]  /*a4e0*/  IMAD.SHL.U32 R2, R245, 0x10, RZ ;  /* 0x00000010f5027824 */ /* 0x000fc600078e00ff */
[----:B------:R-:W4:Y:S04]  /*a4f0*/  LDL.LU R238, [R1+0x1d0] ;  /* 0x0001d00001ee7983 */ /* 0x000f280000300800 */
[----:B------:R-:W4:Y:S04]  /*a500*/  LDL.LU R111, [R1+0x1dc] ;  /* 0x0001dc00016f7983 */ /* 0x000f280000300800 */
[----:B------:R-:W4:Y:S04]  /*a510*/  LDL.LU R239, [R1+0x1d8] ;  /* 0x0001d80001ef7983 */ /* 0x000f280000300800 */
[----:B------:R-:W4:Y:S04]  /*a520*/  LDL.LU R245, [R1+0x1e4] ;  /* 0x0001e40001f57983 */ /* 0x000f280000300800 */
[----:B------:R-:W4:Y:S01]  /*a530*/  LDL.LU R244, [R1+0x1e0] ;  /* 0x0001e00001f47983 */ /* 0x000f220000300800 */
[----:B------:R-:W-:-:S02]  /*a540*/  LOP3.LUT R0, R0, 0x780, RZ, 0xc0, !PT ;  /* 0x0000078000007812 */ /* 0x000fc400078ec0ff */
[----:B------:R-:W-:Y:S01]  /*a550*/  F2FP.F16.F32.PACK_AB R116, R247, R246 ;  /* 0x000000f6f774723e */ /* 0x000fe200000000ff */
[----:B------:R-:W4:Y:S01]  /*a560*/  LDL.LU R112, [R1+0x1ec] ;  /* 0x0001ec0001707983 */ /* 0x000f220000300800 */
[----:B------:R-:W-:-:S03]  /*a570*/  LOP3.LUT R0, R0, 0x70, R2, 0xf8, !PT ;  /* 0x0000007000007812 */ /* 0x000fc600078ef802 */
[----:B------:R-:W4:Y:S01]  /*a580*/  LDL.LU R113, [R1+0x1f4] ;  /* 0x0001f40001717983 */ /* 0x000f220000300800 */
[----:B--2---:R-:W-:-:S03]  /*a590*/  F2FP.F16.F32.PACK_AB R8, R52, R8 ;  /* 0x000000083408723e */ /* 0x004fc600000000ff */
[----:B------:R-:W2:Y:S01]  /*a5a0*/  LDL.LU R246, [R1+0x1f0] ;  /* 0x0001f00001f67983 */ /* 0x000ea20000300800 */
[----:B---3--:R-:W-:-:S03]  /*a5b0*/  F2FP.F16.F32.PACK_AB R9, R53, R9 ;  /* 0x000000093509723e */ /* 0x008fc600000000ff */
[----:B------:R-:W3:Y:S01]  /*a5c0*/  LDL.LU R247, [R1+0x1f8] ;  /* 0x0001f80001f77983 */ /* 0x000ee20000300800 */
[----:B----4-:R-:W-:-:S03]  /*a5d0*/  F2FP.F16.F32.PACK_AB R10, R54, R10 ;  /* 0x0000000a360a723e */ /* 0x010fc600000000ff */
[----:B------:R-:W3:Y:S01]  /*a5e0*/  LDL.LU R2, [R1+0x1fc] ;  /* 0x0001fc0001027983 */ /* 0x000ee20000300800 */
[----:B------:R-:W-:-:S03]  /*a5f0*/  F2FP.F16.F32.PACK_AB R11, R55, R11 ;  /* 0x0000000b370b723e */ /* 0x000fc600000000ff */
[----:B------:R-:W4:Y:S01]  /*a600*/  LDL.LU R52, [R1+0x7f4] ;  /* 0x0007f40001347983 */ /* 0x000f220000300800 */
[----:B------:R-:W-:-:S03]  /*a610*/  F2FP.F16.F32.PACK_AB R4, R56, R4 ;  /* 0x000000043804723e */ /* 0x000fc600000000ff */
[----:B------:R-:W4:Y:S01]  /*a620*/  LDL.LU R53, [R1+0x7f0] ;  /* 0x0007f00001357983 */ /* 0x000f220000300800 */
[----:B------:R-:W-:-:S03]  /*a630*/  F2FP.F16.F32.PACK_AB R5, R57, R5 ;  /* 0x000000053905723e */ /* 0x000fc600000000ff */
[----:B------:R-:W3:Y:S01]  /*a640*/  LDL.LU R54, [R1+0x7ec] ;  /* 0x0007ec0001367983 */ /* 0x000ee20000300800 */
        /* <DEDUP_REMOVED lines=105> */
[----:B------:R-:W-:Y:S02]  /*ace0*/  F2FP.F16.F32.PACK_AB R244, R245, R244 ;  /* 0x000000f4f5f4723e */ /* 0x000fe400000000ff */
[----:B------:R-:W1:Y:S01]  /*acf0*/  S2R R245, SR_TID.X ;  /* 0x0000000000f57919 */ /* 0x000e620000002100 */
[----:B------:R-:W-:Y:S02]  /*ad00*/  F2FP.F16.F32.PACK_AB R237, R109, R237 ;  /* 0x000000ed6ded723e */ /* 0x000fe400000000ff */
[----:B------:R-:W-:Y:S01]  /*ad10*/  F2FP.F16.F32.PACK_AB R238, R110, R238 ;  /* 0x000000ee6eee723e */ /* 0x000fe200000000ff */
[----:B------:R-:W3:Y:S01]  /*ad20*/  LDL.LU R109, [R1+0x710] ;  /* 0x00071000016d7983 */ /* 0x000ee20000300800 */
[----:B------:R-:W-:-:S03]  /*ad30*/  F2FP.F16.F32.PACK_AB R239, R111, R239 ;  /* 0x000000ef6fef723e */ /* 0x000fc600000000ff */
[----:B------:R-:W3:Y:S04]  /*ad40*/  LDL.LU R110, [R1+0x70c] ;  /* 0x00070c00016e7983 */ /* 0x000ee80000300800 */
[----:B------:R-:W3:Y:S01]  /*ad50*/  LDL.LU R111, [R1+0x708] ;  /* 0x00070800016f7983 */ /* 0x000ee20000300800 */
[----:B-1----:R-:W-:-:S03]  /*ad60*/  LOP3.LUT R0, R0, 0x10, R245, 0x78, !PT ;  /* 0x0000001000007812 */ /* 0x002fc600078e78f5 */
[----:B------:R-:W3:Y:S01]  /*ad70*/  LDL.LU R245, [R1+0x1e8] ;  /* 0x0001e80001f57983 */ /* 0x000ee20000300800 */
[----:B--2---:R-:W-:Y:S02]  /*ad80*/  F2FP.F16.F32.PACK_AB R246, R113, R246 ;  /* 0x000000f671f6723e */ /* 0x004fe400000000ff */
[----:B------:R-:W-:Y:S01]  /*ad90*/  F2FP.F16.F32.PACK_AB R26, R29, R28 ;  /* 0x0000001c1d1a723e */ /* 0x000fe200000000ff */
[----:B------:R-:W-:Y:S01]  /*ada0*/  IMAD.MOV.U32 R28, RZ, RZ, R114 ;  /* 0x000000ffff1c7224 */ /* 0x000fe200078e0072 */
        /* <DEDUP_REMOVED lines=11> */
[----:B------:R-:W-:-:S02]  /*ae60*/  IMAD.MOV.U32 R38, RZ, RZ, R120 ;  /* 0x000000ffff267224 */ /* 0x000fc400078e0078 */
[----:B------:R-:W-:Y:S01]  /*ae70*/  IMAD.MOV.U32 R39, RZ, RZ, R121 ;  /* 0x000000ffff277224 */ /* 0x000fe200078e0079 */
[----:B------:R-:W-:Y:S01]  /*ae80*/  F2FP.F16.F32.PACK_AB R43, R47, R46 ;  /* 0x0000002e2f2b723e */ /* 0x000fe200000000ff */
[----:B------:R-:W-:Y:S01]  /*ae90*/  IMAD.MOV.U32 R44, RZ, RZ, R122 ;  /* 0x000000ffff2c7224 */ /* 0x000fe200078e007a */
[----:B------:R-:W-:Y:S01]  /*aea0*/  F2FP.F16.F32.PACK_AB R48, R49, R48 ;  /* 0x000000303130723e */ /* 0x000fe200000000ff */
[----:B------:R-:W-:Y:S01]  /*aeb0*/  IMAD.MOV.U32 R45, RZ, RZ, R123 ;  /* 0x000000ffff2d7224 */ /* 0x000fe200078e007b */
[----:B------:R-:W-:Y:S01]  /*aec0*/  F2FP.F16.F32.PACK_AB R49, R51, R50 ;  /* 0x000000323331723e */ /* 0x000fe200000000ff */
[----:B------:R-:W-:Y:S01]  /*aed0*/  IMAD.MOV.U32 R46, RZ, RZ, R124 ;  /* 0x000000ffff2e7224 */ /* 0x000fe200078e007c */
[----:B----4-:R-:W-:Y:S01]  /*aee0*/  F2FP.F16.F32.PACK_AB R50, R53, R52 ;  /* 0x000000343532723e */ /* 0x010fe200000000ff */
[----:B------:R-:W-:Y:S01]  /*aef0*/  IMAD.MOV.U32 R47, RZ, RZ, R125 ;  /* 0x000000ffff2f7224 */ /* 0x000fe200078e007d */
[----:B---3--:R-:W-:Y:S01]  /*af00*/  F2FP.F16.F32.PACK_AB R51, R55, R54 ;  /* 0x000000363733723e */ /* 0x008fe200000000ff */
        /* <DEDUP_REMOVED lines=11> */
[----:B------:R-:W-:Y:S02]  /*afc0*/  IMAD.MOV.U32 R62, RZ, RZ, R132 ;  /* 0x000000ffff3e7224 */ /* 0x000fe400078e0084 */
[----:B------:R-:W-:Y:S01]  /*afd0*/  IMAD.MOV.U32 R63, RZ, RZ, R133 ;  /* 0x000000ffff3f7224 */ /* 0x000fe200078e0085 */
[----:B------:R-:W-:Y:S02]  /*afe0*/  F2FP.F16.F32.PACK_AB R65, R67, R66 ;  /* 0x000000424341723e */ /* 0x000fe400000000ff */
[----:B------:R-:W-:Y:S01]  /*aff0*/  F2FP.F16.F32.PACK_AB R66, R69, R68 ;  /* 0x000000444542723e */ /* 0x000fe200000000ff */
[----:B------:R-:W-:Y:S02]  /*b000*/  IMAD.MOV.U32 R68, RZ, RZ, R134 ;  /* 0x000000ffff447224 */ /* 0x000fe400078e0086 */
[----:B------:R-:W-:Y:S01]  /*b010*/  IMAD.MOV.U32 R69, RZ, RZ, R135 ;  /* 0x000000ffff457224 */ /* 0x000fe200078e0087 */
[----:B------:R-:W-:Y:S01]  /*b020*/  F2FP.F16.F32.PACK_AB R67, R71, R70 ;  /* 0x000000464743723e */ /* 0x000fe200000000ff */
[----:B------:R-:W-:-:S02]  /*b030*/  IMAD.MOV.U32 R70, RZ, RZ, R136 ;  /* 0x000000ffff467224 */ /* 0x000fc400078e0088 */
[----:B------:R-:W-:Y:S01]  /*b040*/  IMAD.MOV.U32 R71, RZ, RZ, R137 ;  /* 0x000000ffff477224 */ /* 0x000fe200078e0089 */
[----:B------:R-:W-:Y:S02]  /*b050*/  F2FP.F16.F32.PACK_AB R72, R73, R72 ;  /* 0x000000484948723e */ /* 0x000fe400000000ff */
        /* <DEDUP_REMOVED lines=25> */
[----:B------:R-:W-:Y:S02]  /*b1f0*/  F2FP.F16.F32.PACK_AB R98, R101, R100 ;  /* 0x000000646562723e */ /* 0x000fe400000000ff */
[----:B------:R-:W-:Y:S02]  /*b200*/  F2FP.F16.F32.PACK_AB R245, R112, R245 ;  /* 0x000000f570f5723e */ /* 0x000fe400000000ff */
[----:B------:R-:W2:Y:S04]  /*b210*/  LDL.LU R112, [R1+0x704] ;  /* 0x0007040001707983 */ /* 0x000ea80000300800 */
[----:B------:R-:W2:Y:S04]  /*b220*/  LDL.LU R113, [R1+0x700] ;  /* 0x0007000001717983 */ /* 0x000ea80000300800 */
[----:B------:R-:W3:Y:S04]  /*b230*/  LDL.LU R114, [R1+0x6fc] ;  /* 0x0006fc0001727983 */ /* 0x000ee80000300800 */
[----:B------:R-:W3:Y:S04]  /*b240*/  LDL.LU R115, [R1+0x6f8] ;  /* 0x0006f80001737983 */ /* 0x000ee80000300800 */
[----:B------:R-:W4:Y:S04]  /*b250*/  LDL.LU R116, [R1+0x6f4] ;  /* 0x0006f40001747983 */ /* 0x000f280000300800 */
[----:B------:R-:W4:Y:S04]  /*b260*/  LDL.LU R117, [R1+0x6f0] ;  /* 0x0006f00001757983 */ /* 0x000f280000300800 */
[----:B------:R-:W4:Y:S04]  /*b270*/  LDL.LU R118, [R1+0x6ec] ;  /* 0x0006ec0001767983 */ /* 0x000f280000300800 */
[----:B------:R-:W4:Y:S04]  /*b280*/  LDL.LU R119, [R1+0x6e8] ;  /* 0x0006e80001777983 */ /* 0x000f280000300800 */
        /* <DEDUP_REMOVED lines=31> */
[----:B------:R-:W-:-:S02]  /*b480*/  F2FP.F16.F32.PACK_AB R247, R2, R247 ;  /* 0x000000f702f7723e */ /* 0x000fc400000000ff */
[----:B------:R-:W1:Y:S01]  /*b490*/  S2R R2, SR_TID.X ;  /* 0x0000000000027919 */ /* 0x000e620000002100 */
[----:B------:R-:W-:Y:S01]  /*b4a0*/  F2FP.F16.F32.PACK_AB R99, R103, R102 ;  /* 0x000000666763723e */ /* 0x000fe200000000ff */
[----:B------:R-:W-:Y:S02]  /*b4b0*/  IMAD.MOV.U32 R101, RZ, RZ, R150 ;  /* 0x000000ffff657224 */ /* 0x000fe400078e0096 */
[----:B------:R-:W-:Y:S01]  /*b4c0*/  IMAD.MOV.U32 R102, RZ, RZ, R151 ;  /* 0x000000ffff667224 */ /* 0x000fe200078e0097 */
[----:B------:R-:W4:Y:S01]  /*b4d0*/  LDL.LU R150, [R1+0x66c] ;  /* 0x00066c0001967983 */ /* 0x000f220000300800 */
[----:B------:R-:W-:-:S03]  /*b4e0*/  IMAD.MOV.U32 R103, RZ, RZ, R3 ;  /* 0x000000ffff677224 */ /* 0x000fc600078e0003 */
[----:B------:R-:W4:Y:S01]  /*b4f0*/  LDL.LU R151, [R1+0x668] ;  /* 0x0006680001977983 */ /* 0x000f220000300800 */
[----:B-1----:R-:W-:-:S05]  /*b500*/  IMAD.SHL.U32 R2, R2, 0x40, RZ ;  /* 0x0000004002027824 */ /* 0x002fca00078e00ff */
[----:B------:R-:W-:-:S05]  /*b510*/  LOP3.LUT R0, R0, 0x1800, R2, 0xf8, !PT ;  /* 0x0000180000007812 */ /* 0x000fca00078ef802 */
[C---:B------:R-:W-:Y:S01]  /*b520*/  VIADD R2, R0.reuse, UR59 ;  /* 0x0000003b00027c36 */ /* 0x040fe20008000000 */
[----:B------:R-:W-:-:S05]  /*b530*/  LOP3.LUT R3, R0, 0x20, RZ, 0x3c, !PT ;  /* 0x0000002000037812 */ /* 0x000fca00078e3cff */
[----:B------:R-:W-:Y:S01]  /*b540*/  VIADD R3, R3, UR59 ;  /* 0x0000003b03037c36 */ /* 0x000fe20008000000 */
[----:B--2---:R-:W-:Y:S02]  /*b550*/  F2FP.F16.F32.PACK_AB R120, R121, R120 ;  /* 0x000000787978723e */ /* 0x004fe400000000ff */
[----:B---3--:R-:W-:Y:S02]  /*b560*/  F2FP.F16.F32.PACK_AB R121, R123, R122 ;  /* 0x0000007a7b79723e */ /* 0x008fe400000000ff */
[----:B----4-:R-:W-:Y:S02]  /*b570*/  F2FP.F16.F32.PACK_AB R122, R125, R124 ;  /* 0x0000007c7d7a723e */ /* 0x010fe400000000ff */
[----:B------:R-:W-:Y:S01]  /*b580*/  F2FP.F16.F32.PACK_AB R123, R127, R126 ;  /* 0x0000007e7f7b723e */ /* 0x000fe200000000ff */
[----:B------:R-:W-:Y:S04]  /*b590*/  STSM.16.M88.4 [R2], R100 ;  /* 0x0000006402007844 */ /* 0x000fe80000000200 */
[----:B------:R-:W-:Y:S04]  /*b5a0*/  STSM.16.M88.4 [R2+0x8000], R92 ;  /* 0x0080005c02007844 */ /* 0x000fe80000000200 */
        /* <DEDUP_REMOVED lines=14> */
[----:B------:R1:W-:Y:S04]  /*b690*/  STSM.16.M88.4 [R3], R60 ;  /* 0x0000003c03007844 */ /* 0x0003e80000000200 */
[----:B------:R-:W-:Y:S04]  /*b6a0*/  STSM.16.M88.4 [R3+0x8000], R52 ;  /* 0x0080003403007844 */ /* 0x000fe80000000200 */
[----:B-1----:R-:W2:Y:S04]  /*b6b0*/  LDL.LU R60, [R1+0x420] ;  /* 0x00042000013c7983 */ /* 0x002ea80000300800 */
[----:B------:R-:W2:Y:S04]  /*b6c0*/  LDL.LU R61, [R1+0x424] ;  /* 0x00042400013d7983 */ /* 0x000ea80000300800 */
[----:B------:R-:W2:Y:S04]  /*b6d0*/  LDL.LU R62, [R1+0x428] ;  /* 0x00042800013e7983 */ /* 0x000ea80000300800 */
[----:B------:R-:W2:Y:S04]  /*b6e0*/  LDL.LU R63, [R1+0x42c] ;  /* 0x00042c00013f7983 */ /* 0x000ea80000300800 */
[----:B------:R-:W3:Y:S04]  /*b6f0*/  LDL.LU R68, [R1+0x460] ;  /* 0x0004600001447983 */ /* 0x000ee80000300800 */
[----:B------:R-:W3:Y:S04]  /*b700*/  LDL.LU R69, [R1+0x464] ;  /* 0x0004640001457983 */ /* 0x000ee80000300800 */
[----:B------:R-:W3:Y:S04]  /*b710*/  LDL.LU R70, [R1+0x468] ;  /* 0x0004680001467983 */ /* 0x000ee80000300800 */
[----:B------:R-:W3:Y:S04]  /*b720*/  LDL.LU R71, [R1+0x46c] ;  /* 0x00046c0001477983 */ /* 0x000ee80000300800 */
[----:B------:R-:W4:Y:S04]  /*b730*/  LDL.LU R84, [R1+0x630] ;  /* 0x0006300001547983 */ /* 0x000f280000300800 */
[----:B------:R-:W4:Y:S04]  /*b740*/  LDL.LU R85, [R1+0x634] ;  /* 0x0006340001557983 */ /* 0x000f280000300800 */
[----:B------:R-:W4:Y:S04]  /*b750*/  LDL.LU R86, [R1+0x638] ;  /* 0x0006380001567983 */ /* 0x000f280000300800 */
[----:B------:R-:W4:Y:S04]  /*b760*/  LDL.LU R87, [R1+0x63c] ;  /* 0x00063c0001577983 */ /* 0x000f280000300800 */
[----:B------:R-:W2:Y:S04]  /*b770*/  LDL.LU R76, [R1+0x4a0] ;  /* 0x0004a000014c7983 */ /* 0x000ea80000300800 */
[----:B------:R-:W-:Y:S04]  /*b780*/  STSM.16.M88.4 [R3+0x10000], R44 ;  /* 0x0100002c03007844 */ /* 0x000fe80000000200 */
[----:B------:R-:W2:Y:S04]  /*b790*/  LDL.LU R77, [R1+0x4a4] ;  /* 0x0004a400014d7983 */ /* 0x000ea80000300800 */
[----:B------:R-:W-:Y:S04]  /*b7a0*/  STSM.16.M88.4 [R3+0x18000], R36 ;  /* 0x0180002403007844 */ /* 0x000fe80000000200 */
[----:B------:R-:W2:Y:S04]  /*b7b0*/  LDL.LU R78, [R1+0x4a8] ;  /* 0x0004a800014e7983 */ /* 0x000ea80000300800 */
[----:B------:R1:W-:Y:S04]  /*b7c0*/  STSM.16.M88.4 [R3+0x2000], R28 ;  /* 0x0020001c03007844 */ /* 0x0003e80000000200 */
[----:B------:R-:W2:Y:S04]  /*b7d0*/  LDL.LU R79, [R1+0x4ac] ;  /* 0x0004ac00014f7983 */ /* 0x000ea80000300800 */
[----:B-1----:R-:W3:Y:S01]  /*b7e0*/  LDL.LU R28, [R1+0x410] ;  /* 0x00041000011c7983 */ /* 0x002ee20000300800 */
[----:B------:R-:W-:-:S03]  /*b7f0*/  IMAD.MOV.U32 R31, RZ, RZ, R252 ;  /* 0x000000ffff1f7224 */ /* 0x000fc600078e00fc */
[----:B------:R-:W3:Y:S04]  /*b800*/  LDL.LU R29, [R1+0x414] ;  /* 0x00041400011d7983 */ /* 0x000ee80000300800 */
[----:B------:R-:W3:Y:S04]  /*b810*/  LDL.LU R30, [R1+0x418] ;  /* 0x00041800011e7983 */ /* 0x000ee80000300800 */
[----:B------:R-:W4:Y:S04]  /*b820*/  LDL.LU R252, [R1+0x664] ;  /* 0x0006640001fc7983 */ /* 0x000f280000300800 */
[----:B------:R-:W3:Y:S04]  /*b830*/  LDL.LU R36, [R1+0x450] ;  /* 0x0004500001247983 */ /* 0x000ee80000300800 */
[----:B------:R-:W3:Y:S04]  /*b840*/  LDL.LU R37, [R1+0x454] ;  /* 0x0004540001257983 */ /* 0x000ee80000300800 */
[----:B------:R-:W3:Y:S04]  /*b850*/  LDL.LU R38, [R1+0x458] ;  /* 0x0004580001267983 */ /* 0x000ee80000300800 */
[----:B------:R-:W3:Y:S04]  /*b860*/  LDL.LU R39, [R1+0x45c] ;  /* 0x00045c0001277983 */ /* 0x000ee80000300800 */
[----:B------:R-:W3:Y:S01]  /*b870*/  LDL.LU R44, [R1+0x490] ;  /* 0x00049000012c7983 */ /* 0x000ee20000300800 */
[----:B----4-:R-:W-:-:S03]  /*b880*/  IMAD.MOV.U32 R45, RZ, RZ, R252 ;  /* 0x000000ffff2d7224 */ /* 0x010fc600078e00fc */
[----:B------:R-:W4:Y:S04]  /*b890*/  LDL.LU R252, [R1+0x660] ;  /* 0x0006600001fc7983 */ /* 0x000f280000300800 */
[----:B------:R-:W4:Y:S04]  /*b8a0*/  LDL.LU R46, [R1+0x498] ;  /* 0x00049800012e7983 */ /* 0x000f280000300800 */
[----:B------:R-:W4:Y:S04]  /*b8b0*/  LDL.LU R47, [R1+0x49c] ;  /* 0x00049c00012f7983 */ /* 0x000f280000300800 */
[----:B------:R-:W4:Y:S04]  /*b8c0*/  LDL.LU R52, [R1+0x620] ;  /* 0x0006200001347983 */ /* 0x000f280000300800 */
[----:B------:R-:W4:Y:S04]  /*b8d0*/  LDL.LU R53, [R1+0x624] ;  /* 0x0006240001357983 */ /* 0x000f280000300800 */
[----:B------:R-:W4:Y:S01]  /*b8e0*/  LDL.LU R54, [R1+0x628] ;  /* 0x0006280001367983 */ /* 0x000f220000300800 */
[----:B------:R-:W-:-:S03]  /*b8f0*/  LOP3.LUT R8, R0, 0x40, RZ, 0x3c, !PT ;  /* 0x0000004000087812 */ /* 0x000fc600078e3cff */
[----:B------:R-:W-:Y:S01]  /*b900*/  STSM.16.M88.4 [R3+0xa000], R224 ;  /* 0x00a000e003007844 */ /* 0x000fe20000000200 */
[----:B------:R-:W-:-:S03]  /*b910*/  F2FP.F16.F32.PACK_AB R128, R129, R128 ;  /* 0x000000808180723e */ /* 0x000fc600000000ff */
[----:B------:R-:W-:Y:S01]  /*b920*/  STSM.16.M88.4 [R3+0x12000], R192 ;  /* 0x012000c003007844 */ /* 0x000fe20000000200 */
[----:B------:R-:W-:-:S03]  /*b930*/  F2FP.F16.F32.PACK_AB R129, R131, R130 ;  /* 0x000000828381723e */ /* 0x000fc600000000ff */
[----:B------:R-:W-:Y:S01]  /*b940*/  STSM.16.M88.4 [R3+0x1a000], R160 ;  /* 0x01a000a003007844 */ /* 0x000fe20000000200 */
[----:B------:R-:W-:-:S03]  /*b950*/  F2FP.F16.F32.PACK_AB R130, R133, R132 ;  /* 0x000000848582723e */ /* 0x000fc600000000ff */
[----:B------:R-:W-:Y:S01]  /*b960*/  STSM.16.M88.4 [R3+0x4000], R4 ;  /* 0x0040000403007844 */ /* 0x000fe20000000200 */
[----:B------:R-:W-:Y:S01]  /*b970*/  F2FP.F16.F32.PACK_AB R131, R135, R134 ;  /* 0x000000868783723e */ /* 0x000fe200000000ff */
[----:B------:R-:W-:Y:S02]  /*b980*/  VIADD R8, R8, UR59 ;  /* 0x0000003b08087c36 */ /* 0x000fe40008000000 */
[----:B------:R-:W-:Y:S04]  /*b990*/  STSM.16.M88.4 [R3+0xc000], R164 ;  /* 0x00c000a403007844 */ /* 0x000fe80000000200 */
[----:B------:R-:W-:Y:S04]  /*b9a0*/  STSM.16.M88.4 [R3+0x14000], R196 ;  /* 0x014000c403007844 */ /* 0x000fe80000000200 */
[----:B------:R-:W-:Y:S04]  /*b9b0*/  STSM.16.M88.4 [R3+0x1c000], R228 ;  /* 0x01c000e403007844 */ /* 0x000fe80000000200 */
[----:B------:R-:W-:Y:S04]  /*b9c0*/  STSM.16.M88.4 [R3+0x6000], R32 ;  /* 0x0060002003007844 */ /* 0x000fe80000000200 */
[----:B------:R-:W-:Y:S04]  /*b9d0*/  STSM.16.M88.4 [R3+0xe000], R64 ;  /* 0x00e0004003007844 */ /* 0x000fe80000000200 */
[----:B------:R-:W-:Y:S04]  /*b9e0*/  STSM.16.M88.4 [R3+0x16000], R96 ;  /* 0x0160006003007844 */ /* 0x000fe80000000200 */
[----:B------:R-:W-:Y:S04]  /*b9f0*/  STSM.16.M88.4 [R3+0x1e000], R128 ;  /* 0x01e0008003007844 */ /* 0x000fe80000000200 */
[----:B------:R-:W-:Y:S04]  /*ba00*/  STSM.16.M88.4 [R8], R84 ;  /* 0x0000005408007844 */ /* 0x000fe80000000200 */
[----:B--2---:R-:W-:Y:S04]  /*ba10*/  STSM.16.M88.4 [R8+0x8000], R76 ;  /* 0x0080004c08007844 */ /* 0x004fe80000000200 */
[----:B---3--:R-:W-:Y:S01]  /*ba20*/  STSM.16.M88.4 [R8+0x10000], R68 ;  /* 0x0100004408007844 */ /* 0x008fe20000000200 */
        /* <DEDUP_REMOVED lines=8> */
[----:B------:R-:W-:-:S03]  /*bab0*/  F2FP.F16.F32.PACK_AB R106, R109, R108 ;  /* 0x0000006c6d6a723e */ /* 0x000fc600000000ff */
[----:B------:R-:W-:Y:S01]  /*bac0*/  STSM.16.M88.4 [R8+0x1a000], R152 ;  /* 0x01a0009808007844 */ /* 0x000fe20000000200 */
[----:B------:R-:W-:Y:S02]  /*bad0*/  F2FP.F16.F32.PACK_AB R107, R111, R110 ;  /* 0x0000006e6f6b723e */ /* 0x000fe400000000ff */
[----:B------:R-:W-:Y:S01]  /*bae0*/  F2FP.F16.F32.PACK_AB R137, R139, R138 ;  /* 0x0000008a8b89723e */ /* 0x000fe200000000ff */
[----:B------:R-:W-:Y:S01]  /*baf0*/  STSM.16.M88.4 [R8+0x4000], R12 ;  /* 0x0040000c08007844 */ /* 0x000fe20000000200 */
[----:B------:R-:W-:Y:S01]  /*bb00*/  F2FP.F16.F32.PACK_AB R138, R141, R140 ;  /* 0x0000008c8d8a723e */ /* 0x000fe200000000ff */
[----:B------:R-:W-:Y:S01]  /*bb10*/  VIADD R0, R0, UR59 ;  /* 0x0000003b00007c36 */ /* 0x000fe20008000000 */
[----:B------:R-:W-:Y:S01]  /*bb20*/  F2FP.F16.F32.PACK_AB R139, R143, R142 ;  /* 0x0000008e8f8b723e */ /* 0x000fe200000000ff */
[----:B------:R-:W-:Y:S04]  /*bb30*/  STSM.16.M88.4 [R8+0xc000], R172 ;  /* 0x00c000ac08007844 */ /* 0x000fe80000000200 */
[----:B------:R-:W-:Y:S04]  /*bb40*/  STSM.16.M88.4 [R8+0x14000], R204 ;  /* 0x014000cc08007844 */ /* 0x000fe80000000200 */
[----:B------:R-:W-:Y:S04]  /*bb50*/  STSM.16.M88.4 [R8+0x1c000], R236 ;  /* 0x01c000ec08007844 */ /* 0x000fe80000000200 */
[----:B------:R-:W-:Y:S04]  /*bb60*/  STSM.16.M88.4 [R8+0x6000], R40 ;  /* 0x0060002808007844 */ /* 0x000fe80000000200 */
[----:B------:R-:W-:Y:S04]  /*bb70*/  STSM.16.M88.4 [R8+0xe000], R72 ;  /* 0x00e0004808007844 */ /* 0x000fe80000000200 */
[----:B------:R-:W-:Y:S04]  /*bb80*/  STSM.16.M88.4 [R8+0x16000], R104 ;  /* 0x0160006808007844 */ /* 0x000fe80000000200 */
[----:B------:R-:W-:Y:S01]  /*bb90*/  STSM.16.M88.4 [R8+0x1e000], R136 ;  /* 0x01e0008808007844 */ /* 0x000fe20000000200 */
[----:B------:R-:W-:-:S02]  /*bba0*/  F2FP.F16.F32.PACK_AB R112, R113, R112 ;  /* 0x000000707170723e */ /* 0x000fc400000000ff */
[----:B------:R-:W-:Y:S02]  /*bbb0*/  F2FP.F16.F32.PACK_AB R113, R115, R114 ;  /* 0x000000727371723e */ /* 0x000fe400000000ff */
[----:B------:R-:W-:Y:S02]  /*bbc0*/  F2FP.F16.F32.PACK_AB R144, R145, R144 ;  /* 0x000000909190723e */ /* 0x000fe400000000ff */
[----:B------:R-:W-:Y:S02]  /*bbd0*/  F2FP.F16.F32.PACK_AB R114, R117, R116 ;  /* 0x000000747572723e */ /* 0x000fe400000000ff */
[----:B------:R-:W-:Y:S02]  /*bbe0*/  F2FP.F16.F32.PACK_AB R115, R119, R118 ;  /* 0x000000767773723e */ /* 0x000fe400000000ff */
[----:B------:R-:W-:Y:S02]  /*bbf0*/  F2FP.F16.F32.PACK_AB R145, R147, R146 ;  /* 0x000000929391723e */ /* 0x000fe400000000ff */
[----:B------:R-:W-:-:S02]  /*bc00*/  F2FP.F16.F32.PACK_AB R146, R149, R148 ;  /* 0x000000949592723e */ /* 0x000fc400000000ff */
[----:B------:R-:W-:Y:S01]  /*bc10*/  F2FP.F16.F32.PACK_AB R147, R151, R150 ;  /* 0x000000969793723e */ /* 0x000fe200000000ff */
[----:B------:R-:W-:-:S04]  /*bc20*/  ULOP3.LUT UR57, UR57, 0x3, URZ, 0xc0, !UPT ;  /* 0x0000000339397892 */ /* 0x000fc8000f8ec03f */
[----:B------:R-:W-:Y:S02]  /*bc30*/  ULEA UR56, UR57, UR59, 0xf ;  /* 0x0000003b39387291 */ /* 0x000fe4000f8e783f */
[----:B------:R-:W-:-:S03]  /*bc40*/  ULEA UR57, UR57, UR58, 0x6 ;  /* 0x0000003a39397291 */ /* 0x000fc6000f8e303f */
[----:B------:R-:W-:Y:S01]  /*bc50*/  UMOV UR58, UR11 ;  /* 0x0000000b003a7c82 */ /* 0x000fe20008000000 */
[----:B------:R-:W-:Y:S01]  /*bc60*/  ELECT P0, URZ, PT ;  /* 0x00000000003f782f */ /* 0x000fe20003800000 */
[----:B----4-:R-:W-:-:S05]  /*bc70*/  IMAD.MOV.U32 R55, RZ, RZ, R252 ;  /* 0x000000ffff377224 */ /* 0x010fca00078e00fc */
        /* <DEDUP_REMOVED lines=15> */
[----:B------:R-:W-:Y:S01]  /*bd70*/  STSM.16.M88.4 [R0+0x1e000], R144 ;  /* 0x01e0009000007844 */ /* 0x000fe20000000200 */
[----:B------:R1:W-:Y:S06]  /*bd80*/  MEMBAR.ALL.CTA ;  /* 0x0000000000007992 */ /* 0x0003ec0000008000 */
[----:B-1----:R-:W1:Y:S02]  /*bd90*/  FENCE.VIEW.ASYNC.S ;  /* 0x00000000000073c6 */ /* 0x002e640000000000 */
[----:B-1----:R-:W-:Y:S06]  /*bda0*/  BAR.SYNC.DEFER_BLOCKING 0x0 ;  /* 0x0000000000007b1d */ /* 0x002fec0000010000 */
[----:B------:R1:W-:Y:S01]  /*bdb0*/  UTMASTG.2D [UR56], [UR52] ;  /* 0x00000038340073b5 */ /* 0x0003e20008008000 */
[----:B------:R0:W-:Y:S01]  /*bdc0*/  UTMACMDFLUSH ;  /* 0x00000000000079b7 */ /* 0x0001e20000000000 */
[----:B------:R-:W-:-:S04]  /*bdd0*/  DEPBAR.LE SB0, 0x0 ;  /* 0x000080000000791a */ /* 0x000fc80000000000 */
[----:B------:R-:W-:Y:S06]  /*bde0*/  BAR.SYNC.DEFER_BLOCKING 0x0 ;  /* 0x0000000000007b1d */ /* 0x000fec0000010000 */
[----:B-1----:R-:W-:Y:S05]  /*bdf0*/  EXIT ;  /* 0x000000000000794d */ /* 0x002fea0003800000 */
.L_x_48:
[----:B------:R-:W1:Y:S02]  /*be00*/  SYNCS.PHASECHK.TRANS64.TRYWAIT P0, [UR20+0x40000], R2 ;  /* 0x04000002ff0075a7 */ /* 0x000e640008000154 */
[----:B-1----:R-:W-:Y:S05]  /*be10*/  @!P0 BRA `(.L_x_48) ;  /* 0xfffffffc00f88947 */ /* 0x002fea000383ffff */
[----:B------:R-:W-:Y:S05]  /*be20*/  BRA `(.L_x_50) ;  /* 0xffffff8c00fc7947 */ /* 0x000fea000383ffff */
.L_x_51:
[----:B------:R-:W-:-:S00]  /*be30*/  BRA `(.L_x_51) ;  /* 0xfffffffc00fc7947 */ /* 0x000fc0000383ffff */
[----:B------:R-:W-:-:S00]  /*be40*/  NOP ;  /* 0x0000000000007918 */ /* 0x000fc00000000000 */
        /* <DEDUP_REMOVED lines=11> */
.L_x_52:


//--------------------- .nv.shared.gluon_wgmma    --------------------------
	.section	.nv.shared.gluon_wgmma,"aw",@nobits
	.sectionflags	@""
	.align	16
	.zero		1024


//--------------------- .nv.shared.reserved.0     --------------------------
	.section	.nv.shared.reserved.0,"aw",@nobits
	.weak		__nv_reservedSMEM_offset_0_alias
	.size		__nv_reservedSMEM_offset_0_alias, 0, 0
	.other		__nv_reservedSMEM_offset_0_alias,@"STO_CUDA_RESERVED_SHARED STV_DEFAULT"
__nv_reservedSMEM_offset_0_alias:
	.zero		0


//--------------------- .nv.constant0.gluon_wgmma --------------------------
	.section	.nv.constant0.gluon_wgmma,"a",@progbits
	.sectionflags	@""
	.align	4
.nv.constant0.gluon_wgmma:
	.zero		608


//--------------------- SYMBOLS --------------------------

	.type		.nv.reservedSmem.offset0,@object
	.size		.nv.reservedSmem.offset0,0x4
